def attn_fwd(
    Q,
    K,
    V,
    Out,
    Lse,
    sm_scale,
    stride_qz,
    stride_qh,
    stride_qm,
    stride_qk,
    stride_kz,
    stride_kh,
    stride_kn,
    stride_kk,
    stride_vz,
    stride_vh,
    stride_vn,
    stride_vk,
    stride_oz,
    stride_oh,
    stride_om,
    stride_ok,
    seqlen_q,
    seqlen_k,
    BLOCK_M: tl.constexpr,
    BLOCK_N: tl.constexpr,
    HEAD_DIM: tl.constexpr,
    CAUSAL: tl.constexpr,
):
    start_m = tl.program_id(0)
    off_hz = tl.program_id(1)
    q_off = off_hz * stride_qh
    k_off = off_hz * stride_kh
    v_off = off_hz * stride_vh
    offs_m = start_m * BLOCK_M + tl.arange(0, BLOCK_M)
    offs_d = tl.arange(0, HEAD_DIM)
    offs_n = tl.arange(0, BLOCK_N)
    q_ptrs = Q + q_off + offs_m[:, None] * stride_qm + offs_d[None, :] * stride_qk
    k_ptrs = K + k_off + offs_d[:, None] * stride_kk + offs_n[None, :] * stride_kn
    v_ptrs = V + v_off + offs_n[:, None] * stride_vn + offs_d[None, :] * stride_vk
    m_i = tl.full([BLOCK_M], float("-inf"), dtype=tl.float32)
    l_i = tl.zeros([BLOCK_M], dtype=tl.float32) + 1.0
    acc = tl.zeros([BLOCK_M, HEAD_DIM], dtype=tl.float32)
    q = tl.load(q_ptrs)
    acc, l_i, m_i = _attn_fwd_inner(
        acc,
        l_i,
        m_i,
        q,
        k_ptrs,
        v_ptrs,
        sm_scale,
        stride_kn,
        stride_vn,
        start_m,
        seqlen_k,
        BLOCK_M,
        BLOCK_N,
        HEAD_DIM,
        CAUSAL,
    )
    acc = acc / l_i[:, None]
    lse = m_i + tl.math.log2(l_i) / 1.4426950408889634
    o_ptrs = (
        Out
        + off_hz * stride_oh
        + offs_m[:, None] * stride_om
        + offs_d[None, :] * stride_ok
    )
    tl.store(o_ptrs, acc.to(Out.dtype.element_ty))
    tl.store(Lse + off_hz * seqlen_q + offs_m, lse)

# config = {"BLOCK_M": 256, "BLOCK_N": 32, "HEAD_DIM": 128, "arch": "sm_80", "causal": false, "dtype": "fp16", "num_stages": 2, "num_warps": 8}
# arch = sm_80


// ===== COMPILED SASS (sm_80) =====

	.target	sm_80

	.elftype	@"ET_EXEC"


//--------------------- .note.nv.tkinfo           --------------------------
	.section	.note.nv.tkinfo,"",@"SHT_NOTE"
	.sectionflags	@"SHF_NOTE_NV_TKINFO"
	.tkinfo
        /*0018*/ 	.word	0x00000002
        /*0030*/ 	.string	""
        /*0030*/ 	.string	"ptxas"
        /*0030*/ 	.string	"Cuda compilation tools, release 13.0, V13.0.88"
        /*0030*/ 	.string	"Build cuda_13.0.r13.0/compiler.36424714_0"
        /*0030*/ 	.string	"-v  -suppress-debug-info  -lineinfo  -arch sm_80 "



//--------------------- .note.nv.cuinfo           --------------------------
	.section	.note.nv.cuinfo,"",@"SHT_NOTE"
	.sectionflags	@"SHF_NOTE_NV_CUINFO"
        /*0018*/ 	.short	0x0002
        /*001a*/ 	.short	0x0050
        /*001c*/ 	.short	0x0082
	.zero		2


//--------------------- .nv.info                  --------------------------
	.section	.nv.info,"",@"SHT_CUDA_INFO"
	.align	4


	//----- nvinfo : EIATTR_REGCOUNT
	.align		4
        /*0000*/ 	.byte	0x04, 0x2f
        /*0002*/ 	.short	(.L_2 - .L_1)
	.align		4
.L_1:
        /*0004*/ 	.word	index@(attn_fwd)
        /*0008*/ 	.word	0x000000ff


	//----- nvinfo : EIATTR_FRAME_SIZE
	.align		4
.L_2:
        /*000c*/ 	.byte	0x04, 0x11
        /*000e*/ 	.short	(.L_4 - .L_3)
	.align		4
.L_3:
        /*0010*/ 	.word	index@(attn_fwd)
        /*0014*/ 	.word	0x00000098


	//----- nvinfo : EIATTR_MIN_STACK_SIZE
	.align		4
.L_4:
        /*0018*/ 	.byte	0x04, 0x12
        /*001a*/ 	.short	(.L_6 - .L_5)
	.align		4
.L_5:
        /*001c*/ 	.word	index@(attn_fwd)
        /*0020*/ 	.word	0x00000098
.L_6:


//--------------------- .nv.info.attn_fwd         --------------------------
	.section	.nv.info.attn_fwd,"",@"SHT_CUDA_INFO"
	.sectionflags	@""
	.align	4


	//----- nvinfo : EIATTR_CUDA_API_VERSION
	.align		4
        /*0000*/ 	.byte	0x04, 0x37
        /*0002*/ 	.short	(.L_8 - .L_7)
.L_7:
        /*0004*/ 	.word	0x00000082


	//----- nvinfo : EIATTR_SW2861232_WAR
	.align		4
.L_8:
        /*0008*/ 	.byte	0x01, 0x35
	.zero		2


	//----- nvinfo : EIATTR_PARAM_CBANK
	.align		4
        /*000c*/ 	.byte	0x04, 0x0a
        /*000e*/ 	.short	(.L_10 - .L_9)
	.align		4
.L_9:
        /*0010*/ 	.word	index@(.nv.constant0.attn_fwd)
        /*0014*/ 	.short	0x0160
        /*0016*/ 	.short	0x0088


	//----- nvinfo : EIATTR_CBANK_PARAM_SIZE
	.align		4
.L_10:
        /*0018*/ 	.byte	0x03, 0x19
        /*001a*/ 	.short	0x0088


	//----- nvinfo : EIATTR_KPARAM_INFO
	.align		4
        /*001c*/ 	.byte	0x04, 0x17
        /*001e*/ 	.short	(.L_12 - .L_11)
.L_11:
        /*0020*/ 	.word	0x00000000
        /*0024*/ 	.short	0x0019
        /*0026*/ 	.short	0x0080
        /*0028*/ 	.byte	0x00, 0xf4, 0x21, 0x00


	//----- nvinfo : EIATTR_KPARAM_INFO
	.align		4
.L_12:
        /*002c*/ 	.byte	0x04, 0x17
        /*002e*/ 	.short	(.L_14 - .L_13)
.L_13:
        /*0030*/ 	.word	0x00000000
        /*0034*/ 	.short	0x0018
        /*0036*/ 	.short	0x0078
        /*0038*/ 	.byte	0x00, 0xf4, 0x21, 0x00


	//----- nvinfo : EIATTR_KPARAM_INFO
	.align		4
.L_14:
        /*003c*/ 	.byte	0x04, 0x17
        /*003e*/ 	.short	(.L_16 - .L_15)
.L_15:
        /*0040*/ 	.word	0x00000000
        /*0044*/ 	.short	0x0017
        /*0046*/ 	.short	0x0070
        /*0048*/ 	.byte	0x00, 0xf0, 0x11, 0x00


	//----- nvinfo : EIATTR_KPARAM_INFO
	.align		4
.L_16:
        /*004c*/ 	.byte	0x04, 0x17
        /*004e*/ 	.short	(.L_18 - .L_17)
.L_17:
        /*0050*/ 	.word	0x00000000
        /*0054*/ 	.short	0x0016
        /*0056*/ 	.short	0x006c
        /*0058*/ 	.byte	0x00, 0xf0, 0x11, 0x00


	//----- nvinfo : EIATTR_KPARAM_INFO
	.align		4
.L_18:
        /*005c*/ 	.byte	0x04, 0x17
        /*005e*/ 	.short	(.L_20 - .L_19)
.L_19:
        /*0060*/ 	.word	0x00000000
        /*0064*/ 	.short	0x0015
        /*0066*/ 	.short	0x0068
        /*0068*/ 	.byte	0x00, 0xf0, 0x11, 0x00


	//----- nvinfo : EIATTR_KPARAM_INFO
	.align		4
.L_20:
        /*006c*/ 	.byte	0x04, 0x17
        /*006e*/ 	.short	(.L_22 - .L_21)
.L_21:
        /*0070*/ 	.word	0x00000000
        /*0074*/ 	.short	0x0014
        /*0076*/ 	.short	0x0064
        /*0078*/ 	.byte	0x00, 0xf0, 0x11, 0x00


	//----- nvinfo : EIATTR_KPARAM_INFO
	.align		4
.L_22:
        /*007c*/ 	.byte	0x04, 0x17
        /*007e*/ 	.short	(.L_24 - .L_23)
.L_23:
        /*0080*/ 	.word	0x00000000
        /*0084*/ 	.short	0x0013
        /*0086*/ 	.short	0x0060
        /*0088*/ 	.byte	0x00, 0xf0, 0x11, 0x00


	//----- nvinfo : EIATTR_KPARAM_INFO
	.align		4
.L_24:
        /*008c*/ 	.byte	0x04, 0x17
        /*008e*/ 	.short	(.L_26 - .L_25)
.L_25:
        /*0090*/ 	.word	0x00000000
        /*0094*/ 	.short	0x0012
        /*0096*/ 	.short	0x005c
        /*0098*/ 	.byte	0x00, 0xf0, 0x11, 0x00


	//----- nvinfo : EIATTR_KPARAM_INFO
	.align		4
.L_26:
        /*009c*/ 	.byte	0x04, 0x17
        /*009e*/ 	.short	(.L_28 - .L_27)
.L_27:
        /*00a0*/ 	.word	0x00000000
        /*00a4*/ 	.short	0x0011
        /*00a6*/ 	.short	0x0058
        /*00a8*/ 	.byte	0x00, 0xf0, 0x11, 0x00


	//----- nvinfo : EIATTR_KPARAM_INFO
	.align		4
.L_28:
        /*00ac*/ 	.byte	0x04, 0x17
        /*00ae*/ 	.short	(.L_30 - .L_29)
.L_29:
        /*00b0*/ 	.word	0x00000000
        /*00b4*/ 	.short	0x0010
        /*00b6*/ 	.short	0x0054
        /*00b8*/ 	.byte	0x00, 0xf0, 0x11, 0x00


	//----- nvinfo : EIATTR_KPARAM_INFO
	.align		4
.L_30:
        /*00bc*/ 	.byte	0x04, 0x17
        /*00be*/ 	.short	(.L_32 - .L_31)
.L_31:
        /*00c0*/ 	.word	0x00000000
        /*00c4*/ 	.short	0x000f
        /*00c6*/ 	.short	0x0050
        /*00c8*/ 	.byte	0x00, 0xf0, 0x11, 0x00


	//----- nvinfo : EIATTR_KPARAM_INFO
	.align		4
.L_32:
        /*00cc*/ 	.byte	0x04, 0x17
        /*00ce*/ 	.short	(.L_34 - .L_33)
.L_33:
        /*00d0*/ 	.word	0x00000000
        /*00d4*/ 	.short	0x000e
        /*00d6*/ 	.short	0x004c
        /*00d8*/ 	.byte	0x00, 0xf0, 0x11, 0x00


	//----- nvinfo : EIATTR_KPARAM_INFO
	.align		4
.L_34:
        /*00dc*/ 	.byte	0x04, 0x17
        /*00de*/ 	.short	(.L_36 - .L_35)
.L_35:
        /*00e0*/ 	.word	0x00000000
        /*00e4*/ 	.short	0x000d
        /*00e6*/ 	.short	0x0048
        /*00e8*/ 	.byte	0x00, 0xf0, 0x11, 0x00


	//----- nvinfo : EIATTR_KPARAM_INFO
	.align		4
.L_36:
        /*00ec*/ 	.byte	0x04, 0x17
        /*00ee*/ 	.short	(.L_38 - .L_37)
.L_37:
        /*00f0*/ 	.word	0x00000000
        /*00f4*/ 	.short	0x000c
        /*00f6*/ 	.short	0x0044
        /*00f8*/ 	.byte	0x00, 0xf0, 0x11, 0x00


	//----- nvinfo : EIATTR_KPARAM_INFO
	.align		4
.L_38:
        /*00fc*/ 	.byte	0x04, 0x17
        /*00fe*/ 	.short	(.L_40 - .L_39)
.L_39:
        /*0100*/ 	.word	0x00000000
        /*0104*/ 	.short	0x000b
        /*0106*/ 	.short	0x0040
        /*0108*/ 	.byte	0x00, 0xf0, 0x11, 0x00


	//----- nvinfo : EIATTR_KPARAM_INFO
	.align		4
.L_40:
        /*010c*/ 	.byte	0x04, 0x17
        /*010e*/ 	.short	(.L_42 - .L_41)
.L_41:
        /*0110*/ 	.word	0x00000000
        /*0114*/ 	.short	0x000a
        /*0116*/ 	.short	0x003c
        /*0118*/ 	.byte	0x00, 0xf0, 0x11, 0x00


	//----- nvinfo : EIATTR_KPARAM_INFO
	.align		4
.L_42:
        /*011c*/ 	.byte	0x04, 0x17
        /*011e*/ 	.short	(.L_44 - .L_43)
.L_43:
        /*0120*/ 	.word	0x00000000
        /*0124*/ 	.short	0x0009
        /*0126*/ 	.short	0x0038
        /*0128*/ 	.byte	0x00, 0xf0, 0x11, 0x00


	//----- nvinfo : EIATTR_KPARAM_INFO
	.align		4
.L_44:
        /*012c*/ 	.byte	0x04, 0x17
        /*012e*/ 	.short	(.L_46 - .L_45)
.L_45:
        /*0130*/ 	.word	0x00000000
        /*0134*/ 	.short	0x0008
        /*0136*/ 	.short	0x0034
        /*0138*/ 	.byte	0x00, 0xf0, 0x11, 0x00


	//----- nvinfo : EIATTR_KPARAM_INFO
	.align		4
.L_46:
        /*013c*/ 	.byte	0x04, 0x17
        /*013e*/ 	.short	(.L_48 - .L_47)
.L_47:
        /*0140*/ 	.word	0x00000000
        /*0144*/ 	.short	0x0007
        /*0146*/ 	.short	0x0030
        /*0148*/ 	.byte	0x00, 0xf0, 0x11, 0x00


	//----- nvinfo : EIATTR_KPARAM_INFO
	.align		4
.L_48:
        /*014c*/ 	.byte	0x04, 0x17
        /*014e*/ 	.short	(.L_50 - .L_49)
.L_49:
        /*0150*/ 	.word	0x00000000
        /*0154*/ 	.short	0x0006
        /*0156*/ 	.short	0x002c
        /*0158*/ 	.byte	0x00, 0xf0, 0x11, 0x00


	//----- nvinfo : EIATTR_KPARAM_INFO
	.align		4
.L_50:
        /*015c*/ 	.byte	0x04, 0x17
        /*015e*/ 	.short	(.L_52 - .L_51)
.L_51:
        /*0160*/ 	.word	0x00000000
        /*0164*/ 	.short	0x0005
        /*0166*/ 	.short	0x0028
        /*0168*/ 	.byte	0x00, 0xf0, 0x11, 0x00


	//----- nvinfo : EIATTR_KPARAM_INFO
	.align		4
.L_52:
        /*016c*/ 	.byte	0x04, 0x17
        /*016e*/ 	.short	(.L_54 - .L_53)
.L_53:
        /*0170*/ 	.word	0x00000000
        /*0174*/ 	.short	0x0004
        /*0176*/ 	.short	0x0020
        /*0178*/ 	.byte	0x00, 0xf4, 0x21, 0x00


	//----- nvinfo : EIATTR_KPARAM_INFO
	.align		4
.L_54:
        /*017c*/ 	.byte	0x04, 0x17
        /*017e*/ 	.short	(.L_56 - .L_55)
.L_55:
        /*0180*/ 	.word	0x00000000
        /*0184*/ 	.short	0x0003
        /*0186*/ 	.short	0x0018
        /*0188*/ 	.byte	0x00, 0xf4, 0x21, 0x00


	//----- nvinfo : EIATTR_KPARAM_INFO
	.align		4
.L_56:
        /*018c*/ 	.byte	0x04, 0x17
        /*018e*/ 	.short	(.L_58 - .L_57)
.L_57:
        /*0190*/ 	.word	0x00000000
        /*0194*/ 	.short	0x0002
        /*0196*/ 	.short	0x0010
        /*0198*/ 	.byte	0x00, 0xf4, 0x21, 0x00


	//----- nvinfo : EIATTR_KPARAM_INFO
	.align		4
.L_58:
        /*019c*/ 	.byte	0x04, 0x17
        /*019e*/ 	.short	(.L_60 - .L_59)
.L_59:
        /*01a0*/ 	.word	0x00000000
        /*01a4*/ 	.short	0x0001
        /*01a6*/ 	.short	0x0008
        /*01a8*/ 	.byte	0x00, 0xf4, 0x21, 0x00


	//----- nvinfo : EIATTR_KPARAM_INFO
	.align		4
.L_60:
        /*01ac*/ 	.byte	0x04, 0x17
        /*01ae*/ 	.short	(.L_62 - .L_61)
.L_61:
        /*01b0*/ 	.word	0x00000000
        /*01b4*/ 	.short	0x0000
        /*01b6*/ 	.short	0x0000
        /*01b8*/ 	.byte	0x00, 0xf4, 0x21, 0x00


	//----- nvinfo : EIATTR_MAXREG_COUNT
	.align		4
.L_62:
        /*01bc*/ 	.byte	0x03, 0x1b
        /*01be*/ 	.short	0x00ff


	//----- nvinfo : EIATTR_NUM_BARRIERS
	.align		4
        /*01c0*/ 	.byte	0x02, 0x4c
        /*01c2*/ 	.byte	0x01
	.zero		1


	//----- nvinfo : EIATTR_ANNOTATIONS
	.align		4
        /*01c4*/ 	.byte	0x04, 0x55
        /*01c6*/ 	.short	(.L_64 - .L_63)


	//   ....[0]....
.L_63:
        /*01c8*/ 	.word	0x00000001
        /*01cc*/ 	.byte	0x40, 0x36, 0x00, 0x00, 0x01, 0x00, 0x00, 0x00, 0xa0, 0x36, 0x00, 0x00, 0x01, 0x00, 0x00, 0x00
        /* <DEDUP_REMOVED lines=17> */
        /*02ec*/ 	.byte	0xf0, 0x41, 0x00, 0x00, 0x01, 0x00, 0x00, 0x00, 0x10, 0x44, 0x00, 0x00


	//----- nvinfo : EIATTR_MERCURY_ISA_VERSION
	.align		4
.L_64:
        /*02f8*/ 	.byte	0x03, 0x5f
        /*02fa*/ 	.short	0x0000


	//----- nvinfo : EIATTR_COOP_GROUP_MASK_REGIDS
	.align		4
        /*02fc*/ 	.byte	0x04, 0x29
        /*02fe*/ 	.short	(.L_66 - .L_65)


	//   ....[0]....
.L_65:
        /*0300*/ 	.word	0xffffffff


	//   ....[1]....
        /*0304*/ 	.word	0xffffffff


	//   ....[2]....
        /*0308*/ 	.word	0xffffffff


	//   ....[3]....
        /*030c*/ 	.word	0xffffffff


	//   ....[4]....
        /*0310*/ 	.word	0xffffffff


	//   ....[5]....
        /*0314*/ 	.word	0xffffffff


	//   ....[6]....
        /*0318*/ 	.word	0xffffffff


	//   ....[7]....
        /*031c*/ 	.word	0xffffffff


	//   ....[8]....
        /*0320*/ 	.word	0xffffffff


	//   ....[9]....
        /*0324*/ 	.word	0xffffffff


	//   ....[10]....
        /*0328*/ 	.word	0xffffffff


	//   ....[11]....
        /*032c*/ 	.word	0xffffffff


	//   ....[12]....
        /*0330*/ 	.word	0xffffffff


	//   ....[13]....
        /*0334*/ 	.word	0xffffffff


	//   ....[14]....
        /*0338*/ 	.word	0xffffffff


	//   ....[15]....
        /*033c*/ 	.word	0xffffffff


	//----- nvinfo : EIATTR_COOP_GROUP_INSTR_OFFSETS
	.align		4
.L_66:
        /*0340*/ 	.byte	0x04, 0x28
        /*0342*/ 	.short	(.L_68 - .L_67)


	//   ....[0]....
.L_67:
        /*0344*/ 	.word	0x00004ed0


	//   ....[1]....
        /*0348*/ 	.word	0x00004ff0


	//   ....[2]....
        /*034c*/ 	.word	0x000050c0


	//   ....[3]....
        /*0350*/ 	.word	0x000051b0


	//   ....[4]....
        /*0354*/ 	.word	0x00005200


	//   ....[5]....
        /*0358*/ 	.word	0x00005230


	//   ....[6]....
        /*035c*/ 	.word	0x00005260


	//   ....[7]....
        /*0360*/ 	.word	0x000052b0


	//   ....[8]....
        /*0364*/ 	.word	0x000065b0


	//   ....[9]....
        /*0368*/ 	.word	0x000065c0


	//   ....[10]....
        /*036c*/ 	.word	0x000065d0


	//   ....[11]....
        /*0370*/ 	.word	0x000065e0


	//   ....[12]....
        /*0374*/ 	.word	0x00006900


	//   ....[13]....
        /*0378*/ 	.word	0x00006910


	//   ....[14]....
        /*037c*/ 	.word	0x00006930


	//   ....[15]....
        /*0380*/ 	.word	0x00006940


	//----- nvinfo : EIATTR_EXIT_INSTR_OFFSETS
	.align		4
.L_68:
        /*0384*/ 	.byte	0x04, 0x1c
        /*0386*/ 	.short	(.L_70 - .L_69)


	//   ....[0]....
.L_69:
        /*0388*/ 	.word	0x0000c0c0


	//----- nvinfo : EIATTR_REQNTID
	.align		4
.L_70:
        /*038c*/ 	.byte	0x04, 0x10
        /*038e*/ 	.short	(.L_72 - .L_71)
.L_71:
        /*0390*/ 	.word	0x00000100
        /*0394*/ 	.word	0x00000001
        /*0398*/ 	.word	0x00000001
.L_72:


//--------------------- .nv.callgraph             --------------------------
	.section	.nv.callgraph,"",@"SHT_CUDA_CALLGRAPH"
	.align	4
	.sectionentsize	8
	.align		4
        /*0000*/ 	.word	0x00000000
	.align		4
        /*0004*/ 	.word	0xffffffff
	.align		4
        /*0008*/ 	.word	0x00000000
	.align		4
        /*000c*/ 	.word	0xfffffffe
	.align		4
        /*0010*/ 	.word	0x00000000
	.align		4
        /*0014*/ 	.word	0xfffffffd
	.align		4
        /*0018*/ 	.word	0x00000000
	.align		4
        /*001c*/ 	.word	0xfffffffc


//--------------------- .nv.rel.action            --------------------------
	.section	.nv.rel.action,"",@"SHT_CUDA_RELOCINFO"
	.align	8
	.sectionentsize	8
        /*0000*/ 	.byte	0x73, 0x00, 0x00, 0x00, 0x00, 0x00, 0x00, 0x00, 0x00, 0x00, 0x00, 0x11, 0x25, 0x00, 0x05, 0x36


//--------------------- .nv.constant4             --------------------------
	.section	.nv.constant4,"a",@progbits
	.align	8
	.align		8
.nv.constant4:
        /*0000*/ 	.dword	_$_str


//--------------------- .nv.constant0.attn_fwd    --------------------------
	.section	.nv.constant0.attn_fwd,"a",@progbits
	.sectionflags	@""
	.align	4
.nv.constant0.attn_fwd:
	.zero		488


//--------------------- .text.attn_fwd            --------------------------
	.section	.text.attn_fwd,"ax",@progbits
	.sectioninfo	@"SHI_REGISTERS=255"
	.align	128
        .global         attn_fwd
        .type           attn_fwd,@function
        .size           attn_fwd,(.L_x_3 - attn_fwd)
        .other          attn_fwd,@"STO_CUDA_ENTRY STV_DEFAULT"
attn_fwd:
.text.attn_fwd:
[----:B------:R-:W-:Y:S02]  /*0000*/  MOV R1, c[0x0][0x28] ;  /* 0x00000a0000017a02 */ /* 0x000fe40000000f00 */
[----:B------:R-:W0:Y:S01]  /*0010*/  S2R R246, SR_TID.X ;  /* 0x0000000000f67919 */ /* 0x000e220000002100 */
[----:B------:R-:W-:Y:S01]  /*0020*/  MOV R223, c[0x0][0x198] ;  /* 0x0000660000df7a02 */ /* 0x000fe20000000f00 */
[----:B------:R-:W-:Y:S01]  /*0030*/  ULDC.64 UR4, c[0x0][0x118] ;  /* 0x0000460000047ab9 */ /* 0x000fe20000000a00 */
[----:B------:R-:W-:Y:S01]  /*0040*/  IADD3 R1, R1, -0x98, RZ ;  /* 0xffffff6801017810 */ /* 0x000fe20007ffe0ff */
[----:B------:R-:W1:Y:S01]  /*0050*/  S2R R0, SR_CTAID.X ;  /* 0x0000000000007919 */ /* 0x000e620000002500 */
[C---:B------:R-:W-:Y:S02]  /*0060*/  SHF.L.U32 R5, R223.reuse, 0x3, RZ ;  /* 0x00000003df057819 */ /* 0x040fe400000006ff */
[C---:B------:R-:W-:Y:S01]  /*0070*/  SHF.L.U32 R7, R223.reuse, 0x4, RZ ;  /* 0x00000004df077819 */ /* 0x040fe200000006ff */
[----:B------:R-:W2:Y:S01]  /*0080*/  S2R R248, SR_CTAID.Y ;  /* 0x0000000000f87919 */ /* 0x000ea20000002600 */
[----:B------:R-:W-:Y:S02]  /*0090*/  SHF.L.U32 R11, R223, 0x5, RZ ;  /* 0x00000005df0b7819 */ /* 0x000fe400000006ff */
[----:B0-----:R-:W-:-:S04]  /*00a0*/  LOP3.LUT R250, R246, 0xff, RZ, 0xc0, !PT ;  /* 0x000000fff6fa7812 */ /* 0x001fc800078ec0ff */
[----:B-1----:R-:W-:Y:S01]  /*00b0*/  LEA R2, R0, R250, 0x8 ;  /* 0x000000fa00027211 */ /* 0x002fe200078e40ff */
[----:B--2---:R-:W-:-:S04]  /*00c0*/  IMAD R0, R248, c[0x0][0x190], RZ ;  /* 0x00006400f8007a24 */ /* 0x004fc800078e02ff */
[----:B------:R-:W-:Y:S01]  /*00d0*/  IMAD R2, R2, c[0x0][0x194], RZ ;  /* 0x0000650002027a24 */ /* 0x000fe200078e02ff */
[C---:B------:R-:W-:Y:S01]  /*00e0*/  SHF.L.U32 R8, R0.reuse, 0x1, RZ ;  /* 0x0000000100087819 */ /* 0x040fe200000006ff */
[----:B------:R-:W-:-:S03]  /*00f0*/  IMAD.HI R0, R0, 0x2, RZ ;  /* 0x0000000200007827 */ /* 0x000fc600078e02ff */
[C---:B------:R-:W-:Y:S01]  /*0100*/  SHF.L.U32 R9, R2.reuse, 0x1, RZ ;  /* 0x0000000102097819 */ /* 0x040fe200000006ff */
[----:B------:R-:W-:-:S03]  /*0110*/  IMAD.HI R3, R2, 0x2, RZ ;  /* 0x0000000202037827 */ /* 0x000fc600078e02ff */
[----:B------:R-:W-:-:S04]  /*0120*/  IADD3 R8, P0, P1, R9, c[0x0][0x160], R8 ;  /* 0x0000580009087a10 */ /* 0x000fc8000791e008 */
[----:B------:R-:W-:Y:S02]  /*0130*/  IADD3.X R9, R3, c[0x0][0x164], R0, P0, P1 ;  /* 0x0000590003097a10 */ /* 0x000fe400007e2400 */
[CC--:B------:R-:W-:Y:S02]  /*0140*/  LEA R2, P0, R223.reuse, R8.reuse, 0x4 ;  /* 0x00000008df027211 */ /* 0x0c0fe400078020ff */
[CC--:B------:R-:W-:Y:S02]  /*0150*/  LEA R4, P1, R223.reuse, R8.reuse, 0x5 ;  /* 0x00000008df047211 */ /* 0x0c0fe400078228ff */
[CC--:B------:R-:W-:Y:S01]  /*0160*/  LEA R6, P2, R223.reuse, R8.reuse, 0x6 ;  /* 0x00000008df067211 */ /* 0x0c0fe200078430ff */
[----:B------:R-:W-:Y:S01]  /*0170*/  IMAD R17, R223, 0x90, RZ ;  /* 0x00000090df117824 */ /* 0x000fe200078e02ff */
[-C--:B------:R-:W-:Y:S02]  /*0180*/  LEA.HI.X.SX32 R3, R5, R9.reuse, 0x1, P0 ;  /* 0x0000000905037211 */ /* 0x080fe400000f0eff */
[-C--:B------:R-:W-:Y:S01]  /*0190*/  LEA.HI.X.SX32 R5, R7, R9.reuse, 0x1, P1 ;  /* 0x0000000907057211 */ /* 0x080fe200008f0eff */
[----:B------:R-:W-:Y:S01]  /*01a0*/  IMAD R13, R223, 0xa, RZ ;  /* 0x0000000adf0d7824 */ /* 0x000fe200078e02ff */
[-C--:B------:R-:W-:Y:S01]  /*01b0*/  LEA.HI.X.SX32 R7, R11, R9.reuse, 0x1, P2 ;  /* 0x000000090b077211 */ /* 0x080fe200010f0eff */
[C---:B------:R-:W-:Y:S01]  /*01c0*/  IMAD R31, R223.reuse, 0x48, RZ ;  /* 0x00000048df1f7824 */ /* 0x040fe200078e02ff */
[C---:B------:R-:W-:Y:S01]  /*01d0*/  SHF.L.U32 R15, R223.reuse, 0x6, RZ ;  /* 0x00000006df0f7819 */ /* 0x040fe200000006ff */
[C---:B------:R-:W-:Y:S01]  /*01e0*/  IMAD R19, R223.reuse, 0x14, RZ ;  /* 0x00000014df137824 */ /* 0x040fe200078e02ff */
[CC--:B------:R-:W-:Y:S01]  /*01f0*/  LEA R14, P0, R223.reuse, R8.reuse, 0x7 ;  /* 0x00000008df0e7211 */ /* 0x0c0fe200078038ff */
[----:B------:R-:W-:Y:S01]  /*0200*/  IMAD R21, R223, 0x28, RZ ;  /* 0x00000028df157824 */ /* 0x000fe200078e02ff */
[----:B------:R-:W-:Y:S01]  /*0210*/  IADD3 R16, P2, R17, R8, RZ ;  /* 0x0000000811107210 */ /* 0x000fe20007f5e0ff */
[----:B------:R0:W2:Y:S01]  /*0220*/  LDG.E.U16 R244, [R6.64] ;  /* 0x0000000406f47981 */ /* 0x0000a2000c1e1500 */
[----:B------:R-:W-:-:S02]  /*0230*/  LEA.HI.X.SX32 R15, R15, R9, 0x1, P0 ;  /* 0x000000090f0f7211 */ /* 0x000fc400000f0eff */
[C---:B------:R-:W-:Y:S01]  /*0240*/  LEA R11, R223.reuse, R223, 0x2 ;  /* 0x000000dfdf0b7211 */ /* 0x040fe200078e10ff */
[----:B------:R-:W-:Y:S01]  /*0250*/  IMAD R25, R223, 0xa0, RZ ;  /* 0x000000a0df197824 */ /* 0x000fe200078e02ff */
[-C--:B------:R-:W-:Y:S01]  /*0260*/  IADD3 R10, P1, R19, R8.reuse, RZ ;  /* 0x00000008130a7210 */ /* 0x080fe20007f3e0ff */
[----:B------:R1:W3:Y:S01]  /*0270*/  LDG.E.U16 R243, [R14.64] ;  /* 0x000000040ef37981 */ /* 0x0002e2000c1e1500 */
[-C--:B------:R-:W-:Y:S02]  /*0280*/  LEA.HI.X.SX32 R17, R31, R9.reuse, 0x1, P2 ;  /* 0x000000091f117211 */ /* 0x080fe400010f0eff */
[-C--:B0-----:R-:W-:Y:S01]  /*0290*/  IADD3 R6, P0, R13, R8.reuse, RZ ;  /* 0x000000080d067210 */ /* 0x081fe20007f1e0ff */
[----:B------:R-:W-:Y:S01]  /*02a0*/  IMAD R23, R223, 0x30, RZ ;  /* 0x00000030df177824 */ /* 0x000fe200078e02ff */
[----:B------:R-:W-:Y:S01]  /*02b0*/  IADD3 R12, P2, R21, R8, RZ ;  /* 0x00000008150c7210 */ /* 0x000fe20007f5e0ff */
[----:B------:R0:W4:Y:S01]  /*02c0*/  LDG.E.U16 R242, [R16.64] ;  /* 0x0000000410f27981 */ /* 0x000122000c1e1500 */
[----:B------:R-:W-:-:S02]  /*02d0*/  LEA.HI.X.SX32 R7, R11, R9, 0x1, P0 ;  /* 0x000000090b077211 */ /* 0x000fc400000f0eff */
[-C--:B------:R-:W-:Y:S01]  /*02e0*/  LEA.HI.X.SX32 R11, R13, R9.reuse, 0x1, P1 ;  /* 0x000000090d0b7211 */ /* 0x080fe200008f0eff */
[----:B------:R5:W2:Y:S01]  /*02f0*/  LDG.E.U16 R245, [R4.64] ;  /* 0x0000000404f57981 */ /* 0x000aa2000c1e1500 */
[----:B------:R-:W-:Y:S01]  /*0300*/  LEA.HI.X.SX32 R13, R19, R9, 0x1, P2 ;  /* 0x00000009130d7211 */ /* 0x000fe200010f0eff */
[C---:B------:R-:W-:Y:S02]  /*0310*/  IMAD R19, R223.reuse, 0x50, RZ ;  /* 0x00000050df137824 */ /* 0x040fe400078e02ff */
[----:B-1----:R-:W-:Y:S01]  /*0320*/  IMAD R15, R223, 0xb0, RZ ;  /* 0x000000b0df0f7824 */ /* 0x002fe200078e02ff */
[----:B------:R1:W2:Y:S02]  /*0330*/  LDG.E.U16 R2, [R2.64] ;  /* 0x0000000402027981 */ /* 0x0002a4000c1e1500 */
[-C--:B------:R-:W-:Y:S01]  /*0340*/  IADD3 R14, P0, R19, R8.reuse, RZ ;  /* 0x00000008130e7210 */ /* 0x080fe20007f1e0ff */
[----:B------:R-:W-:Y:S01]  /*0350*/  IMAD R89, R223, 0x18, RZ ;  /* 0x00000018df597824 */ /* 0x000fe200078e02ff */
[-C--:B0-----:R-:W-:Y:S01]  /*0360*/  IADD3 R16, P1, R25, R8.reuse, RZ ;  /* 0x0000000819107210 */ /* 0x081fe20007f3e0ff */
[----:B-----5:R0:W5:Y:S01]  /*0370*/  LDG.E.U16 R5, [R10.64] ;  /* 0x000000040a057981 */ /* 0x020162000c1e1500 */
[----:B------:R-:W-:-:S02]  /*0380*/  IADD3 R18, P2, R15, R8, RZ ;  /* 0x000000080f127210 */ /* 0x000fc40007f5e0ff */
[-C--:B------:R-:W-:Y:S01]  /*0390*/  LEA.HI.X.SX32 R15, R21, R9.reuse, 0x1, P0 ;  /* 0x00000009150f7211 */ /* 0x080fe200000f0eff */
[----:B------:R0:W2:Y:S01]  /*03a0*/  LDG.E.U16 R4, [R12.64] ;  /* 0x000000040c047981 */ /* 0x0000a2000c1e1500 */
[----:B------:R-:W-:Y:S01]  /*03b0*/  LEA.HI.X.SX32 R17, R19, R9, 0x1, P1 ;  /* 0x0000000913117211 */ /* 0x000fe200008f0eff */
[----:B------:R-:W-:Y:S02]  /*03c0*/  IMAD R25, R223, 0xc0, RZ ;  /* 0x000000c0df197824 */ /* 0x000fe400078e02ff */
[----:B-1----:R1:W2:Y:S01]  /*03d0*/  LDG.E.U16 R3, [R6.64] ;  /* 0x0000000406037981 */ /* 0x0022a2000c1e1500 */
[----:B0-----:R-:W-:-:S03]  /*03e0*/  IADD3 R10, P0, R23, R8, RZ ;  /* 0x00000008170a7210 */ /* 0x001fc60007f1e0ff */
[----:B------:R0:W2:Y:S01]  /*03f0*/  LDG.E.U16 R240, [R16.64] ;  /* 0x0000000410f07981 */ /* 0x0000a2000c1e1500 */
[----:B------:R-:W-:Y:S01]  /*0400*/  LEA.HI.X.SX32 R11, R89, R9, 0x1, P0 ;  /* 0x00000009590b7211 */ /* 0x000fe200000f0eff */
[C---:B------:R-:W-:Y:S02]  /*0410*/  IMAD R13, R223.reuse, 0x60, RZ ;  /* 0x00000060df0d7824 */ /* 0x040fe400078e02ff */
[----:B------:R0:W2:Y:S01]  /*0420*/  LDG.E.U16 R241, [R14.64] ;  /* 0x000000040ef17981 */ /* 0x0000a2000c1e1500 */
[----:B------:R-:W-:-:S03]  /*0430*/  IMAD R21, R223, 0x38, RZ ;  /* 0x00000038df157824 */ /* 0x000fc600078e02ff */
[----:B-1----:R1:W2:Y:S01]  /*0440*/  LDG.E.U16 R6, [R10.64] ;  /* 0x000000040a067981 */ /* 0x0022a2000c1e1500 */
[----:B0-----:R-:W-:Y:S01]  /*0450*/  IMAD R17, R223, 0x92, RZ ;  /* 0x00000092df117824 */ /* 0x001fe200078e02ff */
[-C--:B------:R-:W-:Y:S01]  /*0460*/  IADD3 R16, P5, R13, R8.reuse, RZ ;  /* 0x000000080d107210 */ /* 0x080fe20007fbe0ff */
[C---:B------:R-:W-:Y:S02]  /*0470*/  IMAD R101, R223.reuse, 0x58, RZ ;  /* 0x00000058df657824 */ /* 0x040fe400078e02ff */
[----:B------:R-:W-:Y:S01]  /*0480*/  IMAD R15, R223, 0x70, RZ ;  /* 0x00000070df0f7824 */ /* 0x000fe200078e02ff */
[-C--:B------:R-:W-:Y:S01]  /*0490*/  IADD3 R22, P3, R17, R8.reuse, RZ ;  /* 0x0000000811167210 */ /* 0x080fe20007f7e0ff */
[----:B-1----:R-:W-:Y:S01]  /*04a0*/  IMAD R11, R223, 0x82, RZ ;  /* 0x00000082df0b7824 */ /* 0x002fe200078e02ff */
[-C--:B------:R-:W-:Y:S01]  /*04b0*/  IADD3 R10, P6, R25, R8.reuse, RZ ;  /* 0x00000008190a7210 */ /* 0x080fe20007fde0ff */
[----:B------:R-:W-:Y:S01]  /*04c0*/  IMAD R143, R223, 0x1c, RZ ;  /* 0x0000001cdf8f7824 */ /* 0x000fe200078e02ff */
[----:B------:R-:W-:Y:S01]  /*04d0*/  LEA.HI.X.SX32 R17, R23, R9, 0x1, P5 ;  /* 0x0000000917117211 */ /* 0x000fe200028f0eff */
[----:B------:R-:W-:Y:S01]  /*04e0*/  IMAD R27, R223, 0xb2, RZ ;  /* 0x000000b2df1b7824 */ /* 0x000fe200078e02ff */
[----:B------:R-:W-:-:S02]  /*04f0*/  IADD3 R20, P0, R11, R8, RZ ;  /* 0x000000080b147210 */ /* 0x000fc40007f1e0ff */
[-C--:B------:R-:W-:Y:S01]  /*0500*/  IADD3 R24, P5, R21, R8.reuse, RZ ;  /* 0x0000000815187210 */ /* 0x080fe20007fbe0ff */
[----:B------:R-:W-:Y:S01]  /*0510*/  IMAD R32, R223, 0xc2, RZ ;  /* 0x000000c2df207824 */ /* 0x000fe200078e02ff */
[-C--:B------:R-:W-:Y:S01]  /*0520*/  LEA.HI.X.SX32 R11, R13, R9.reuse, 0x1, P6 ;  /* 0x000000090d0b7211 */ /* 0x080fe200030f0eff */
[----:B------:R-:W-:Y:S01]  /*0530*/  IMAD R12, R223, 0xd0, RZ ;  /* 0x000000d0df0c7824 */ /* 0x000fe200078e02ff */
[-C--:B------:R-:W-:Y:S01]  /*0540*/  IADD3 R26, P6, R15, R8.reuse, RZ ;  /* 0x000000080f1a7210 */ /* 0x080fe20007fde0ff */
[----:B------:R-:W-:Y:S01]  /*0550*/  IMAD R14, R223, 0xe0, RZ ;  /* 0x000000e0df0e7824 */ /* 0x000fe200078e02ff */
[-C--:B------:R-:W-:Y:S01]  /*0560*/  LEA.HI.X.SX32 R19, R101, R9.reuse, 0x1, P2 ;  /* 0x0000000965137211 */ /* 0x080fe200010f0eff */
[----:B------:R-:W-:Y:S01]  /*0570*/  IMAD R33, R223, 0x49, RZ ;  /* 0x00000049df217824 */ /* 0x000fe200078e02ff */
[-C--:B------:R-:W-:Y:S01]  /*0580*/  LEA.HI.X.SX32 R25, R143, R9.reuse, 0x1, P5 ;  /* 0x000000098f197211 */ /* 0x080fe200028f0eff */
[----:B------:R-:W-:Y:S01]  /*0590*/  IMAD R47, R223, 0x61, RZ ;  /* 0x00000061df2f7824 */ /* 0x000fe200078e02ff */
[-C--:B------:R-:W-:Y:S01]  /*05a0*/  IADD3 R30, P5, R27, R8.reuse, RZ ;  /* 0x000000081b1e7210 */ /* 0x080fe20007fbe0ff */
[----:B------:R-:W-:Y:S01]  /*05b0*/  IMAD R65, R223, 0x12, RZ ;  /* 0x00000012df417824 */ /* 0x000fe200078e02ff */
[-C--:B------:R-:W-:Y:S01]  /*05c0*/  LEA.HI.X.SX32 R27, R21, R9.reuse, 0x1, P6 ;  /* 0x00000009151b7211 */ /* 0x080fe200030f0eff */
[----:B------:R0:W2:Y:S01]  /*05d0*/  LDG.E.U16 R7, [R18.64] ;  /* 0x0000000412077981 */ /* 0x0000a2000c1e1500 */
[-C--:B------:R-:W-:Y:S01]  /*05e0*/  IADD3 R32, P6, R32, R8.reuse, RZ ;  /* 0x0000000820207210 */ /* 0x080fe20007fde0ff */
[C---:B------:R-:W-:Y:S01]  /*05f0*/  IMAD R49, R223.reuse, 0x68, RZ ;  /* 0x00000068df317824 */ /* 0x040fe200078e02ff */
[-C--:B------:R-:W-:Y:S01]  /*0600*/  IADD3 R12, P4, R12, R8.reuse, RZ ;  /* 0x000000080c0c7210 */ /* 0x080fe20007f9e0ff */
[C---:B------:R-:W-:Y:S01]  /*0610*/  IMAD R34, R223.reuse, 0xd2, RZ ;  /* 0x000000d2df227824 */ /* 0x040fe200078e02ff */
[-C--:B------:R-:W-:Y:S01]  /*0620*/  IADD3 R14, P1, R14, R8.reuse, RZ ;  /* 0x000000080e0e7210 */ /* 0x080fe20007f3e0ff */
[----:B------:R-:W-:Y:S01]  /*0630*/  IMAD R45, R223, 0x42, RZ ;  /* 0x00000042df2d7824 */ /* 0x000fe200078e02ff */
[----:B------:R-:W-:Y:S01]  /*0640*/  LEA.HI.X.SX32 R23, R33, R9, 0x1, P3 ;  /* 0x0000000921177211 */ /* 0x000fe200018f0eff */
[C---:B------:R-:W-:Y:S01]  /*0650*/  IMAD R35, R223.reuse, 0x51, RZ ;  /* 0x00000051df237824 */ /* 0x040fe200078e02ff */
[C---:B------:R-:W-:Y:S01]  /*0660*/  LEA R39, R223.reuse, R223, 0x3 ;  /* 0x000000dfdf277211 */ /* 0x040fe200078e18ff */
[----:B0-----:R-:W-:Y:S01]  /*0670*/  IMAD R19, R223, 0xa2, RZ ;  /* 0x000000a2df137824 */ /* 0x001fe200078e02ff */
[----:B------:R-:W-:Y:S01]  /*0680*/  LEA.HI.X.SX32 R33, R47, R9, 0x1, P6 ;  /* 0x000000092f217211 */ /* 0x000fe200030f0eff */
[----:B------:R-:W-:Y:S01]  /*0690*/  IMAD R61, R223, 0x69, RZ ;  /* 0x00000069df3d7824 */ /* 0x000fe200078e02ff */
[----:B------:R-:W-:-:S02]  /*06a0*/  IADD3 R46, P6, R65, R8, RZ ;  /* 0x00000008412e7210 */ /* 0x000fc40007fde0ff */
[C---:B------:R-:W-:Y:S01]  /*06b0*/  LEA R29, R223.reuse, R223, 0x6 ;  /* 0x000000dfdf1d7211 */ /* 0x040fe200078e30ff */
[----:B------:R-:W-:Y:S01]  /*06c0*/  IMAD R91, R223, 0x22, RZ ;  /* 0x00000022df5b7824 */ /* 0x000fe200078e02ff */
[----:B------:R-:W-:Y:S01]  /*06d0*/  LEA.HI.X.SX32 R13, R49, R9, 0x1, P4 ;  /* 0x00000009310d7211 */ /* 0x000fe200020f0eff */
[----:B------:R-:W-:Y:S01]  /*06e0*/  IMAD R81, R223, 0x72, RZ ;  /* 0x00000072df517824 */ /* 0x000fe200078e02ff */
[-C--:B------:R-:W-:Y:S02]  /*06f0*/  IADD3 R28, P4, R19, R8.reuse, RZ ;  /* 0x00000008131c7210 */ /* 0x080fe40007f9e0ff */
[C---:B------:R-:W-:Y:S01]  /*0700*/  LEA R53, R223.reuse, R223, 0x5 ;  /* 0x000000dfdf357211 */ /* 0x040fe200078e28ff */
[----:B------:R-:W-:Y:S01]  /*0710*/  IMAD R18, R223, 0xf0, RZ ;  /* 0x000000f0df127824 */ /* 0x000fe200078e02ff */
[-C--:B------:R-:W-:Y:S01]  /*0720*/  LEA.HI.X.SX32 R15, R15, R9.reuse, 0x1, P1 ;  /* 0x000000090f0f7211 */ /* 0x080fe200008f0eff */
[C---:B------:R-:W-:Y:S01]  /*0730*/  IMAD R67, R223.reuse, 0x52, RZ ;  /* 0x00000052df437824 */ /* 0x040fe200078e02ff */
[----:B------:R-:W-:Y:S01]  /*0740*/  IADD3 R34, P1, R34, R8, RZ ;  /* 0x0000000822227210 */ /* 0x000fe20007f3e0ff */
[----:B------:R-:W-:Y:S01]  /*0750*/  IMAD R59, R223, 0x39, RZ ;  /* 0x00000039df3b7824 */ /* 0x000fe200078e02ff */
[----:B------:R-:W-:-:S02]  /*0760*/  LEA.HI.X.SX32 R47, R39, R9, 0x1, P6 ;  /* 0x00000009272f7211 */ /* 0x000fc400030f0eff */
[C---:B------:R-:W-:Y:S01]  /*0770*/  LEA R41, R223.reuse, R223, 0x4 ;  /* 0x000000dfdf297211 */ /* 0x040fe200078e20ff */
        /* <DEDUP_REMOVED lines=11> */
[----:B------:R-:W-:Y:S01]  /*0830*/  LEA.HI.X.SX32 R53, R53, R9, 0x1, P6 ;  /* 0x0000000935357211 */ /* 0x000fe200030f0eff */
[----:B------:R-:W-:Y:S01]  /*0840*/  IMAD R78, R223, 0x34, RZ ;  /* 0x00000034df4e7824 */ /* 0x000fe200078e02ff */
[----:B------:R-:W-:-:S02]  /*0850*/  IADD3 R58, P6, R81, R8, RZ ;  /* 0x00000008513a7210 */ /* 0x000fc40007fde0ff */
[C---:B------:R-:W-:Y:S01]  /*0860*/  SHF.L.U32 R75, R223.reuse, 0x1, RZ ;  /* 0x00000001df4b7819 */ /* 0x040fe200000006ff */
[----:B------:R-:W-:Y:S01]  /*0870*/  IMAD R37, R223, 0x59, RZ ;  /* 0x00000059df257824 */ /* 0x000fe200078e02ff */
[-C--:B------:R-:W-:Y:S01]  /*0880*/  IADD3 R42, P4, R49, R8.reuse, RZ ;  /* 0x00000008312a7210 */ /* 0x080fe20007f9e0ff */
[----:B------:R-:W-:Y:S01]  /*0890*/  IMAD R71, R223, 0x1a, RZ ;  /* 0x0000001adf477824 */ /* 0x000fe200078e02ff */
[-C--:B------:R-:W-:Y:S01]  /*08a0*/  LEA.HI.X.SX32 R49, R41, R9.reuse, 0x1, P1 ;  /* 0x0000000929317211 */ /* 0x080fe200008f0eff */
[C---:B------:R-:W-:Y:S01]  /*08b0*/  IMAD R50, R223.reuse, 0x71, RZ ;  /* 0x00000071df327824 */ /* 0x040fe200078e02ff */
[-C--:B------:R-:W-:Y:S01]  /*08c0*/  IADD3 R18, P2, R18, R8.reuse, RZ ;  /* 0x0000000812127210 */ /* 0x080fe20007f5e0ff */
[----:B------:R-:W-:Y:S01]  /*08d0*/  IMAD R97, R223, 0x32, RZ ;  /* 0x00000032df617824 */ /* 0x000fe200078e02ff */
[-C--:B------:R-:W-:Y:S01]  /*08e0*/  IADD3 R54, P1, R67, R8.reuse, RZ ;  /* 0x0000000843367210 */ /* 0x080fe20007f3e0ff */
[----:B------:R-:W-:Y:S01]  /*08f0*/  IMAD R66, R223, 0xa4, RZ ;  /* 0x000000a4df427824 */ /* 0x000fe200078e02ff */
[-C--:B------:R-:W-:Y:S01]  /*0900*/  LEA.HI.X.SX32 R59, R59, R9.reuse, 0x1, P6 ;  /* 0x000000093b3b7211 */ /* 0x080fe200030f0eff */
[----:B------:R-:W-:Y:S01]  /*0910*/  IMAD R43, R223, 0xd, RZ ;  /* 0x0000000ddf2b7824 */ /* 0x000fe200078e02ff */
[-C--:B------:R-:W-:Y:S01]  /*0920*/  IADD3 R64, P6, R69, R8.reuse, RZ ;  /* 0x0000000845407210 */ /* 0x080fe20007fde0ff */
[C---:B------:R-:W-:Y:S01]  /*0930*/  IMAD R72, R223.reuse, 0xb4, RZ ;  /* 0x000000b4df487824 */ /* 0x040fe200078e02ff */
[-C--:B------:R-:W-:Y:S01]  /*0940*/  IADD3 R38, P0, R38, R8.reuse, RZ ;  /* 0x0000000826267210 */ /* 0x080fe20007f1e0ff */
[C---:B------:R-:W-:Y:S01]  /*0950*/  IMAD R76, R223.reuse, 0xc4, RZ ;  /* 0x000000c4df4c7824 */ /* 0x040fe200078e02ff */
[-C--:B------:R-:W-:Y:S01]  /*0960*/  LEA.HI.X.SX32 R19, R114, R9.reuse, 0x1, P2 ;  /* 0x0000000972137211 */ /* 0x080fe200010f0eff */
        /* <DEDUP_REMOVED lines=11> */
[-C--:B------:R-:W-:Y:S01]  /*0a20*/  LEA.HI.X.SX32 R39, R68, R9.reuse, 0x1, P0 ;  /* 0x0000000944277211 */ /* 0x080fe200000f0eff */
[C---:B------:R-:W-:Y:S01]  /*0a30*/  IMAD R79, R223.reuse, 0xa6, RZ ;  /* 0x000000a6df4f7824 */ /* 0x040fe200078e02ff */
        /* <DEDUP_REMOVED lines=8> */
[CC--:B------:R-:W-:Y:S01]  /*0ac0*/  LEA.HI.X.SX32 R61, R223.reuse, R9.reuse, 0x1, P1 ;  /* 0x00000009df3d7211 */ /* 0x0c0fe200008f0eff */
[----:B------:R-:W-:Y:S01]  /*0ad0*/  IMAD R153, R223, 0x74, RZ ;  /* 0x00000074df997824 */ /* 0x000fe200078e02ff */
[-C--:B------:R-:W-:Y:S01]  /*0ae0*/  IADD3 R50, P2, R97, R8.reuse, RZ ;  /* 0x0000000861327210 */ /* 0x080fe20007f5e0ff */
[C---:B------:R-:W-:Y:S01]  /*0af0*/  IMAD R99, R223.reuse, 0xc6, RZ ;  /* 0x000000c6df637824 */ /* 0x040fe200078e02ff */
[-C--:B------:R-:W-:Y:S01]  /*0b00*/  IADD3 R66, P1, R66, R8.reuse, RZ ;  /* 0x0000000842427210 */ /* 0x080fe20007f3e0ff */
[----:B------:R-:W-:Y:S01]  /*0b10*/  IMAD R160, R223, 0x3a, RZ ;  /* 0x0000003adfa07824 */ /* 0x000fe200078e02ff */
[-C--:B------:R-:W-:Y:S01]  /*0b20*/  LEA.HI.X.SX32 R41, R69, R9.reuse, 0x1, P3 ;  /* 0x0000000945297211 */ /* 0x080fe200018f0eff */
[----:B------:R-:W-:Y:S01]  /*0b30*/  IMAD R83, R223, 0xd6, RZ ;  /* 0x000000d6df537824 */ /* 0x000fe200078e02ff */
[-C--:B------:R-:W-:Y:S01]  /*0b40*/  LEA.HI.X.SX32 R71, R71, R9.reuse, 0x1, P6 ;  /* 0x0000000947477211 */ /* 0x080fe200030f0eff */
[C---:B------:R-:W-:Y:S01]  /*0b50*/  IMAD R44, R223.reuse, 0x84, RZ ;  /* 0x00000084df2c7824 */ /* 0x040fe200078e02ff */
[-C--:B------:R-:W-:Y:S01]  /*0b60*/  IADD3 R72, P3, R72, R8.reuse, RZ ;  /* 0x0000000848487210 */ /* 0x080fe20007f7e0ff */
[----:B------:R-:W-:Y:S01]  /*0b70*/  IMAD R57, R223, 0x31, RZ ;  /* 0x00000031df397824 */ /* 0x000fe200078e02ff */
[-C--:B------:R-:W-:Y:S01]  /*0b80*/  LEA.HI.X.SX32 R69, R43, R9.reuse, 0x1, P0 ;  /* 0x000000092b457211 */ /* 0x080fe200000f0eff */
        /* <DEDUP_REMOVED lines=9> */
[-C--:B------:R-:W-:Y:S01]  /*0c20*/  LEA.HI.X.SX32 R67, R67, R9.reuse, 0x1, P1 ;  /* 0x0000000943437211 */ /* 0x080fe200008f0eff */
[----:B------:R-:W-:Y:S01]  /*0c30*/  IMAD R139, R223, 0x16, RZ ;  /* 0x00000016df8b7824 */ /* 0x000fe200078e02ff */
[-C--:B------:R-:W-:Y:S01]  /*0c40*/  IADD3 R56, P2, R77, R8.reuse, RZ ;  /* 0x000000084d387210 */ /* 0x080fe20007f5e0ff */
[----:B------:R-:W-:Y:S01]  /*0c50*/  IMAD R63, R223, 0xf4, RZ ;  /* 0x000000f4df3f7824 */ /* 0x000fe200078e02ff */
[-C--:B------:R-:W-:Y:S01]  /*0c60*/  IADD3 R86, P1, R73, R8.reuse, RZ ;  /* 0x0000000849567210 */ /* 0x080fe20007f3e0ff */
[C---:B------:R-:W-:Y:S01]  /*0c70*/  IMAD R162, R223.reuse, 0x4a, RZ ;  /* 0x0000004adfa27824 */ /* 0x040fe200078e02ff */
[-C--:B------:R-:W-:Y:S01]  /*0c80*/  LEA.HI.X.SX32 R73, R164, R9.reuse, 0x1, P3 ;  /* 0x00000009a4497211 */ /* 0x080fe200018f0eff */
[----:B------:R-:W-:Y:S01]  /*0c90*/  IMAD R141, R223, 0x54, RZ ;  /* 0x00000054df8d7824 */ /* 0x000fe200078e02ff */
[-C--:B------:R-:W-:Y:S01]  /*0ca0*/  LEA.HI.X.SX32 R77, R77, R9.reuse, 0x1, P6 ;  /* 0x000000094d4d7211 */ /* 0x080fe200030f0eff */
[----:B------:R-:W-:Y:S01]  /*0cb0*/  IMAD R84, R223, 0x86, RZ ;  /* 0x00000086df547824 */ /* 0x000fe200078e02ff */
[-C--:B------:R-:W-:Y:S01]  /*0cc0*/  IADD3 R88, P3, R79, R8.reuse, RZ ;  /* 0x000000084f587210 */ /* 0x080fe20007f7e0ff */
[----:B------:R-:W-:Y:S01]  /*0cd0*/  IMAD R119, R223, 0xb, RZ ;  /* 0x0000000bdf777824 */ /* 0x000fe200078e02ff */
[-C--:B------:R-:W-:Y:S01]  /*0ce0*/  IADD3 R90, P6, R133, R8.reuse, RZ ;  /* 0x00000008855a7210 */ /* 0x080fe20007fde0ff */
[----:B------:R-:W-:Y:S01]  /*0cf0*/  IMAD R159, R223, 0x36, RZ ;  /* 0x00000036df9f7824 */ /* 0x000fe200078e02ff */
[----:B------:R-:W-:Y:S01]  /*0d00*/  LEA.HI.X.SX32 R79, R155, R9, 0x1, P4 ;  /* 0x000000099b4f7211 */ /* 0x000fe200020f0eff */
[----:B------:R-:W-:Y:S01]  /*0d10*/  IMAD R203, R223, 0x46, RZ ;  /* 0x00000046dfcb7824 */ /* 0x000fe200078e02ff */
[----:B------:R-:W-:-:S02]  /*0d20*/  IADD3 R92, P4, R95, R8, RZ ;  /* 0x000000085f5c7210 */ /* 0x000fc40007f9e0ff */
        /* <DEDUP_REMOVED lines=8> */
[-C--:B------:R-:W-:Y:S01]  /*0db0*/  IADD3 R98, P4, R153, R8.reuse, RZ ;  /* 0x0000000899627210 */ /* 0x080fe20007f9e0ff */
[----:B------:R-:W-:Y:S01]  /*0dc0*/  IMAD R125, R223, 0x23, RZ ;  /* 0x00000023df7d7824 */ /* 0x000fe200078e02ff */
[-C--:B------:R-:W-:Y:S01]  /*0dd0*/  LEA.HI.X.SX32 R97, R97, R9.reuse, 0x1, P6 ;  /* 0x0000000961617211 */ /* 0x080fe200030f0eff */
[C---:B------:R-:W-:Y:S01]  /*0de0*/  IMAD R108, R223.reuse, 0xf6, RZ ;  /* 0x000000f6df6c7824 */ /* 0x040fe200078e02ff */
[CC--:B------:R-:W-:Y:S01]  /*0df0*/  LEA R74, P0, R223.reuse, R8.reuse, 0x2 ;  /* 0x00000008df4a7211 */ /* 0x0c0fe200078010ff */
[----:B------:R-:W-:Y:S01]  /*0e00*/  IMAD R112, R223, 0x53, RZ ;  /* 0x00000053df707824 */ /* 0x000fe200078e02ff */
[-C--:B------:R-:W-:Y:S01]  /*0e10*/  IADD3 R102, P6, R99, R8.reuse, RZ ;  /* 0x0000000863667210 */ /* 0x080fe20007fde0ff */
[C---:B------:R-:W-:Y:S01]  /*0e20*/  IMAD R211, R223.reuse, 0x66, RZ ;  /* 0x00000066dfd37824 */ /* 0x040fe200078e02ff */
[-C--:B------:R-:W-:Y:S01]  /*0e30*/  LEA.HI.X.SX32 R99, R160, R9.reuse, 0x1, P4 ;  /* 0x00000009a0637211 */ /* 0x080fe200020f0eff */
        /* <DEDUP_REMOVED lines=10> */
[C---:B------:R-:W-:Y:S01]  /*0ee0*/  IMAD R129, R223.reuse, 0x33, RZ ;  /* 0x00000033df817824 */ /* 0x040fe200078e02ff */
        /* <DEDUP_REMOVED lines=31> */
[C---:B------:R-:W-:Y:S01]  /*10e0*/  IMAD R161, R223.reuse, 0x1d, RZ ;  /* 0x0000001ddfa17824 */ /* 0x040fe200078e02ff */
[----:B------:R-:W-:Y:S01]  /*10f0*/  IADD3 R100, P0, R100, R8, RZ ;  /* 0x0000000864647210 */ /* 0x000fe20007f1e0ff */
[----:B------:R-:W-:Y:S01]  /*1100*/  IMAD R176, R223, 0x9a, RZ ;  /* 0x0000009adfb07824 */ /* 0x000fe200078e02ff */
[----:B------:R-:W-:-:S02]  /*1110*/  LEA.HI.X.SX32 R85, R85, R9, 0x1, P2 ;  /* 0x0000000955557211 */ /* 0x000fc400010f0eff */
[C---:B------:R-:W-:Y:S01]  /*1120*/  SHF.L.U32 R145, R223.reuse, 0x2, RZ ;  /* 0x00000002df917819 */ /* 0x040fe200000006ff */
        /* <DEDUP_REMOVED lines=9> */
[-C--:B------:R-:W-:Y:S01]  /*11c0*/  LEA.HI.X.SX32 R125, R125, R9.reuse, 0x1, P4 ;  /* 0x000000097d7d7211 */ /* 0x080fe200020f0eff */
[C---:B------:R-:W-:Y:S01]  /*11d0*/  IMAD R152, R223.reuse, 0xe8, RZ ;  /* 0x000000e8df987824 */ /* 0x040fe200078e02ff */
[-C--:B------:R-:W-:Y:S01]  /*11e0*/  LEA.HI.X.SX32 R89, R112, R9.reuse, 0x1, P3 ;  /* 0x0000000970597211 */ /* 0x080fe200018f0eff */
[----:B------:R-:W-:Y:S01]  /*11f0*/  IMAD R167, R223, 0x35, RZ ;  /* 0x00000035dfa77824 */ /* 0x000fe200078e02ff */
[-C--:B------:R-:W-:Y:S01]  /*1200*/  IADD3 R128, P6, R211, R8.reuse, RZ ;  /* 0x00000008d3807210 */ /* 0x080fe20007fde0ff */
[----:B------:R-:W-:Y:S01]  /*1210*/  IMAD R173, R223, 0x1e, RZ ;  /* 0x0000001edfad7824 */ /* 0x000fe200078e02ff */
[-C--:B------:R-:W-:Y:S01]  /*1220*/  IADD3 R130, P4, R217, R8.reuse, RZ ;  /* 0x00000008d9827210 */ /* 0x080fe20007f9e0ff */
[----:B------:R-:W-:Y:S01]  /*1230*/  IMAD R193, R223, 0x17, RZ ;  /* 0x00000017dfc17824 */ /* 0x000fe200078e02ff */
[-C--:B------:R-:W-:Y:S01]  /*1240*/  IADD3 R112, P3, R101, R8.reuse, RZ ;  /* 0x0000000865707210 */ /* 0x080fe20007f7e0ff */
[C---:B------:R-:W-:Y:S01]  /*1250*/  IMAD R163, R223.reuse, 0x25, RZ ;  /* 0x00000025dfa37824 */ /* 0x040fe200078e02ff */
[-C--:B------:R-:W-:Y:S01]  /*1260*/  LEA.HI.X.SX32 R101, R0, R9.reuse, 0x1, P0 ;  /* 0x0000000900657211 */ /* 0x080fe200000f0eff */
[C---:B------:R-:W-:Y:S01]  /*1270*/  IMAD R165, R223.reuse, 0x2d, RZ ;  /* 0x0000002ddfa57824 */ /* 0x040fe200078e02ff */
[-C--:B------:R-:W-:Y:S01]  /*1280*/  LEA.HI.X.SX32 R83, R170, R9.reuse, 0x1, P5 ;  /* 0x00000009aa537211 */ /* 0x080fe200028f0eff */
[C---:B------:R-:W-:Y:S01]  /*1290*/  IMAD R198, R223.reuse, 0xea, RZ ;  /* 0x000000eadfc67824 */ /* 0x040fe200078e02ff */
[-C--:B------:R-:W-:Y:S01]  /*12a0*/  IADD3 R114, P0, R114, R8.reuse, RZ ;  /* 0x0000000872727210 */ /* 0x080fe20007f1e0ff */
[----:B------:R-:W-:Y:S01]  /*12b0*/  IMAD R154, R223, 0xf8, RZ ;  /* 0x000000f8df9a7824 */ /* 0x000fe200078e02ff */
[-C--:B------:R-:W-:Y:S01]  /*12c0*/  LEA.HI.X.SX32 R109, R109, R9.reuse, 0x1, P2 ;  /* 0x000000096d6d7211 */ /* 0x080fe200010f0eff */
        /* <DEDUP_REMOVED lines=10> */
[C---:B------:R-:W-:Y:S01]  /*1370*/  IMAD R179, R223.reuse, 0x55, RZ ;  /* 0x00000055dfb37824 */ /* 0x040fe200078e02ff */
[----:B------:R-:W-:Y:S01]  /*1380*/  IADD3 R136, P4, R136, R8, RZ ;  /* 0x0000000888887210 */ /* 0x000fe20007f9e0ff */
[----:B------:R-:W-:Y:S01]  /*1390*/  IMAD R205, R223, 0x4e, RZ ;  /* 0x0000004edfcd7824 */ /* 0x000fe200078e02ff */
[----:B------:R-:W-:-:S02]  /*13a0*/  LEA.HI.X.SX32 R113, R113, R9, 0x1, P3 ;  /* 0x0000000971717211 */ /* 0x000fc400018f0eff */
[C---:B------:R-:W-:Y:S01]  /*13b0*/  LEA R183, R223.reuse, -R223, 0x4 ;  /* 0x800000dfdfb77211 */ /* 0x040fe200078e20ff */
        /* <DEDUP_REMOVED lines=20> */
[C---:B------:R-:W-:Y:S01]  /*1500*/  IMAD R249, R223.reuse, 0x8c, RZ ;  /* 0x0000008cdff97824 */ /* 0x040fe200078e02ff */
[C---:B------:R-:W-:Y:S01]  /*1510*/  LEA R144, P2, R223.reuse, R8, 0x3 ;  /* 0x00000008df907211 */ /* 0x040fe200078418ff */
[----:B------:R-:W-:Y:S01]  /*1520*/  IMAD R235, R223, 0xcc, RZ ;  /* 0x000000ccdfeb7824 */ /* 0x000fe200078e02ff */
[----:B------:R-:W-:-:S02]  /*1530*/  LEA.HI.X.SX32 R143, R180, R9, 0x1, P1 ;  /* 0x00000009b48f7211 */ /* 0x000fc400008f0eff */
[C---:B------:R-:W-:Y:S01]  /*1540*/  LEA R197, R223.reuse, -R223, 0x5 ;  /* 0x800000dfdfc57211 */ /* 0x040fe200078e28ff */
        /* <DEDUP_REMOVED lines=25> */
[-C--:B------:R-:W-:Y:S01]  /*16e0*/  IADD3 R132, P5, R132, R8.reuse, RZ ;  /* 0x0000000884847210 */ /* 0x080fe20007fbe0ff */
[----:B------:R-:W-:Y:S01]  /*16f0*/  IMAD R233, R223, 0xdc, RZ ;  /* 0x000000dcdfe97824 */ /* 0x000fe200078e02ff */
[----:B------:R-:W-:Y:S01]  /*1700*/  LEA.HI.X.SX32 R151, R151, R9, 0x1, P2 ;  /* 0x0000000997977211 */ /* 0x000fe200010f0eff */
[----:B------:R0:W2:Y:S01]  /*1710*/  LDG.E.U16 R0, [R8.64] ;  /* 0x0000000408007981 */ /* 0x0000a2000c1e1500 */
[----:B------:R-:W-:-:S02]  /*1720*/  IADD3 R166, P2, R155, R8, RZ ;  /* 0x000000089ba67210 */ /* 0x000fc40007f5e0ff */
[-C--:B------:R-:W-:Y:S01]  /*1730*/  LEA.HI.X.SX32 R177, R177, R9.reuse, 0x1, P1 ;  /* 0x00000009b1b17211 */ /* 0x080fe200008f0eff */
[----:B------:R-:W2:Y:S01]  /*1740*/  LDG.E.U16 R16, [R16.64] ;  /* 0x0000000410107981 */ /* 0x000ea2000c1e1500 */
[-C--:B------:R-:W-:Y:S02]  /*1750*/  LEA.HI.X.SX32 R147, R147, R9.reuse, 0x1, P3 ;  /* 0x0000000993937211 */ /* 0x080fe400018f0eff */
[-C--:B------:R-:W-:Y:S01]  /*1760*/  LEA.HI.X.SX32 R159, R159, R9.reuse, 0x1, P6 ;  /* 0x000000099f9f7211 */ /* 0x080fe200030f0eff */
[----:B------:R-:W2:Y:S01]  /*1770*/  LDG.E.U16 R10, [R10.64] ;  /* 0x000000040a0a7981 */ /* 0x000ea2000c1e1500 */
[-C--:B------:R-:W-:Y:S02]  /*1780*/  IADD3 R192, P1, R181, R8.reuse, RZ ;  /* 0x00000008b5c07210 */ /* 0x080fe40007f3e0ff */
[----:B------:R-:W-:Y:S01]  /*1790*/  LEA.HI.X.SX32 R133, R133, R9, 0x1, P5 ;  /* 0x0000000985857211 */ /* 0x000fe200028f0eff */
[----:B------:R1:W2:Y:S01]  /*17a0*/  LDG.E.U16 R12, [R12.64] ;  /* 0x000000040c0c7981 */ /* 0x0002a2000c1e1500 */
[----:B------:R-:W-:-:S02]  /*17b0*/  IADD3 R162, P3, R162, R8, RZ ;  /* 0x00000008a2a27210 */ /* 0x000fc40007f7e0ff */
[-C--:B------:R-:W-:Y:S01]  /*17c0*/  IADD3 R164, P6, R164, R8.reuse, RZ ;  /* 0x00000008a4a47210 */ /* 0x080fe20007fde0ff */
[----:B------:R-:W2:Y:S01]  /*17d0*/  LDG.E.U16 R26, [R26.64] ;  /* 0x000000041a1a7981 */ /* 0x000ea2000c1e1500 */
[-C--:B------:R-:W-:Y:S02]  /*17e0*/  IADD3 R152, P5, R152, R8.reuse, RZ ;  /* 0x0000000898987210 */ /* 0x080fe40007fbe0ff */
[-C--:B------:R-:W-:Y:S01]  /*17f0*/  LEA.HI.X.SX32 R167, R167, R9.reuse, 0x1, P2 ;  /* 0x00000009a7a77211 */ /* 0x080fe200010f0eff */
[----:B------:R-:W2:Y:S01]  /*1800*/  LDG.E.U16 R14, [R14.64] ;  /* 0x000000040e0e7981 */ /* 0x000ea2000c1e1500 */
[----:B------:R-:W-:Y:S02]  /*1810*/  IADD3 R182, P2, R173, R8, RZ ;  /* 0x00000008adb67210 */ /* 0x000fe40007f5e0ff */
[-C--:B------:R-:W-:Y:S01]  /*1820*/  LEA.HI.X.SX32 R193, R193, R9.reuse, 0x1, P1 ;  /* 0x00000009c1c17211 */ /* 0x080fe200008f0eff */
[----:B------:R-:W2:Y:S01]  /*1830*/  LDG.E.U16 R18, [R18.64] ;  /* 0x0000000412127981 */ /* 0x000ea2000c1e1500 */
[----:B------:R-:W-:-:S02]  /*1840*/  LEA.HI.X.SX32 R149, R149, R9, 0x1, P0 ;  /* 0x0000000995957211 */ /* 0x000fc400000f0eff */
[-C--:B------:R-:W-:Y:S01]  /*1850*/  LEA.HI.X.SX32 R163, R163, R9.reuse, 0x1, P3 ;  /* 0x00000009a3a37211 */ /* 0x080fe200018f0eff */
[----:B------:R-:W2:Y:S01]  /*1860*/  LDG.E.U16 R20, [R20.64] ;  /* 0x0000000414147981 */ /* 0x000ea2000c1e1500 */
[-C--:B------:R-:W-:Y:S02]  /*1870*/  LEA.HI.X.SX32 R165, R165, R9.reuse, 0x1, P6 ;  /* 0x00000009a5a57211 */ /* 0x080fe400030f0eff */
[-C--:B------:R-:W-:Y:S01]  /*1880*/  IADD3 R198, P1, R198, R8.reuse, RZ ;  /* 0x00000008c6c67210 */ /* 0x080fe20007f3e0ff */
[----:B------:R-:W2:Y:S01]  /*1890*/  LDG.E.U16 R22, [R22.64] ;  /* 0x0000000416167981 */ /* 0x000ea2000c1e1500 */
[-C--:B------:R-:W-:Y:S02]  /*18a0*/  IADD3 R154, P0, R154, R8.reuse, RZ ;  /* 0x000000089a9a7210 */ /* 0x080fe40007f1e0ff */
[----:B------:R-:W-:Y:S01]  /*18b0*/  LEA.HI.X.SX32 R153, R153, R9, 0x1, P5 ;  /* 0x0000000999997211 */ /* 0x000fe200028f0eff */
[----:B------:R-:W2:Y:S01]  /*18c0*/  LDG.E.U16 R28, [R28.64] ;  /* 0x000000041c1c7981 */ /* 0x000ea2000c1e1500 */
[----:B------:R-:W-:-:S02]  /*18d0*/  IADD3 R178, P3, R178, R8, RZ ;  /* 0x00000008b2b27210 */ /* 0x000fc40007f7e0ff */
[-C--:B------:R-:W-:Y:S01]  /*18e0*/  IADD3 R180, P6, R180, R8.reuse, RZ ;  /* 0x00000008b4b47210 */ /* 0x080fe20007fde0ff */
[----:B------:R-:W2:Y:S01]  /*18f0*/  LDG.E.U16 R30, [R30.64] ;  /* 0x000000041e1e7981 */ /* 0x000ea2000c1e1500 */
[CC--:B------:R-:W-:Y:S02]  /*1900*/  IADD3 R168, P5, R157.reuse, R8.reuse, RZ ;  /* 0x000000089da87210 */ /* 0x0c0fe40007fbe0ff */
[-C--:B------:R-:W-:Y:S01]  /*1910*/  LEA.HI.X.SX32 R157, R157, R9.reuse, 0x1, P4 ;  /* 0x000000099d9d7211 */ /* 0x080fe200020f0eff */
[----:B------:R-:W2:Y:S01]  /*1920*/  LDG.E.U16 R32, [R32.64] ;  /* 0x0000000420207981 */ /* 0x000ea2000c1e1500 */
[----:B------:R-:W-:Y:S02]  /*1930*/  LEA.HI.X.SX32 R183, R183, R9, 0x1, P2 ;  /* 0x00000009b7b77211 */ /* 0x000fe400010f0eff */
[-C--:B------:R-:W-:Y:S01]  /*1940*/  IADD3 R172, P4, R172, R8.reuse, RZ ;  /* 0x00000008acac7210 */ /* 0x080fe20007f9e0ff */
[----:B------:R-:W2:Y:S01]  /*1950*/  LDG.E.U16 R34, [R34.64] ;  /* 0x0000000422227981 */ /* 0x000ea2000c1e1500 */
[----:B------:R-:W-:-:S02]  /*1960*/  IADD3 R188, P2, R188, R8, RZ ;  /* 0x00000008bcbc7210 */ /* 0x000fc40007f5e0ff */
[----:B------:R-:W-:Y:S01]  /*1970*/  LEA.HI.X.SX32 R199, R199, R9, 0x1, P1 ;  /* 0x00000009c7c77211 */ /* 0x000fe200008f0eff */
[----:B------:R-:W2:Y:S01]  /*1980*/  LDG.E.U16 R36, [R36.64] ;  /* 0x0000000424247981 */ /* 0x000ea2000c1e1500 */
[----:B------:R-:W-:Y:S02]  /*1990*/  LEA R169, R223, -R223, 0x3 ;  /* 0x800000dfdfa97211 */ /* 0x000fe400078e18ff */
[-C--:B------:R-:W-:Y:S01]  /*19a0*/  LEA.HI.X.SX32 R155, R184, R9.reuse, 0x1, P0 ;  /* 0x00000009b89b7211 */ /* 0x080fe200000f0eff */
[----:B------:R-:W2:Y:S01]  /*19b0*/  LDG.E.U16 R46, [R46.64] ;  /* 0x000000042e2e7981 */ /* 0x000ea2000c1e1500 */
[-C--:B------:R-:W-:Y:S02]  /*19c0*/  LEA.HI.X.SX32 R179, R179, R9.reuse, 0x1, P3 ;  /* 0x00000009b3b37211 */ /* 0x080fe400018f0eff */
[----:B------:R-:W-:Y:S01]  /*19d0*/  LEA.HI.X.SX32 R181, R181, R9, 0x1, P6 ;  /* 0x00000009b5b57211 */ /* 0x000fe200030f0eff */
[----:B------:R-:W2:Y:S01]  /*19e0*/  LDG.E.U16 R48, [R48.64] ;  /* 0x0000000430307981 */ /* 0x000ea2000c1e1500 */
[----:B------:R-:W-:-:S02]  /*19f0*/  IADD3 R212, P1, R205, R8, RZ ;  /* 0x00000008cdd47210 */ /* 0x000fc40007f3e0ff */
[-C--:B------:R-:W-:Y:S01]  /*1a00*/  IADD3 R170, P0, R170, R8.reuse, RZ ;  /* 0x00000008aaaa7210 */ /* 0x080fe20007f1e0ff */
[----:B------:R-:W2:Y:S01]  /*1a10*/  LDG.E.U16 R50, [R50.64] ;  /* 0x0000000432327981 */ /* 0x000ea2000c1e1500 */
[-C--:B------:R-:W-:Y:S02]  /*1a20*/  IADD3 R194, P3, R194, R8.reuse, RZ ;  /* 0x00000008c2c27210 */ /* 0x080fe40007f7e0ff */
[----:B------:R-:W-:Y:S01]  /*1a30*/  IADD3 R196, P6, R185, R8, RZ ;  /* 0x00000008b9c47210 */ /* 0x000fe20007fde0ff */
[----:B------:R-:W2:Y:S01]  /*1a40*/  LDG.E.U16 R52, [R52.64] ;  /* 0x0000000434347981 */ /* 0x000ea2000c1e1500 */
[-C--:B------:R-:W-:Y:S02]  /*1a50*/  LEA.HI.X.SX32 R173, R173, R9.reuse, 0x1, P4 ;  /* 0x00000009adad7211 */ /* 0x080fe400020f0eff */
[----:B------:R-:W-:Y:S01]  /*1a60*/  LEA.HI.X.SX32 R189, R189, R9, 0x1, P2 ;  /* 0x00000009bdbd7211 */ /* 0x000fe200010f0eff */
[----:B------:R-:W2:Y:S01]  /*1a70*/  LDG.E.U16 R54, [R54.64] ;  /* 0x0000000436367981 */ /* 0x000ea2000c1e1500 */
[----:B------:R-:W-:-:S02]  /*1a80*/  LEA R187, R223, -R223, 0x7 ;  /* 0x800000dfdfbb7211 */ /* 0x000fc400078e38ff */
[-C--:B------:R-:W-:Y:S01]  /*1a90*/  LEA.HI.X.SX32 R169, R169, R9.reuse, 0x1, P5 ;  /* 0x00000009a9a97211 */ /* 0x080fe200028f0eff */
[----:B------:R-:W2:Y:S01]  /*1aa0*/  LDG.E.U16 R56, [R56.64] ;  /* 0x0000000438387981 */ /* 0x000ea2000c1e1500 */
[-C--:B------:R-:W-:Y:S02]  /*1ab0*/  IADD3 R186, P4, R186, R8.reuse, RZ ;  /* 0x00000008baba7210 */ /* 0x080fe40007f9e0ff */
[-C--:B------:R-:W-:Y:S01]  /*1ac0*/  IADD3 R206, P2, R239, R8.reuse, RZ ;  /* 0x00000008efce7210 */ /* 0x080fe20007f5e0ff */
[----:B------:R-:W2:Y:S01]  /*1ad0*/  LDG.E.U16 R58, [R58.64] ;  /* 0x000000043a3a7981 */ /* 0x000ea2000c1e1500 */
[-C--:B------:R-:W-:Y:S02]  /*1ae0*/  LEA.HI.X.SX32 R213, R213, R9.reuse, 0x1, P1 ;  /* 0x00000009d5d57211 */ /* 0x080fe400008f0eff */
[----:B------:R-:W-:Y:S01]  /*1af0*/  IADD3 R174, P5, R174, R8, RZ ;  /* 0x00000008aeae7210 */ /* 0x000fe20007fbe0ff */
[----:B------:R-:W2:Y:S01]  /*1b00*/  LDG.E.U16 R60, [R60.64] ;  /* 0x000000043c3c7981 */ /* 0x000ea2000c1e1500 */
[----:B------:R-:W-:-:S02]  /*1b10*/  LEA.HI.X.SX32 R171, R171, R9, 0x1, P0 ;  /* 0x00000009abab7211 */ /* 0x000fc400000f0eff */
[-C--:B------:R-:W-:Y:S01]  /*1b20*/  LEA.HI.X.SX32 R197, R197, R9.reuse, 0x1, P6 ;  /* 0x00000009c5c57211 */ /* 0x080fe200030f0eff */
[----:B------:R-:W2:Y:S01]  /*1b30*/  LDG.E.U16 R38, [R38.64] ;  /* 0x0000000426267981 */ /* 0x000ea2000c1e1500 */
[-C--:B------:R-:W-:Y:S02]  /*1b40*/  LEA.HI.X.SX32 R195, R195, R9.reuse, 0x1, P3 ;  /* 0x00000009c3c37211 */ /* 0x080fe400018f0eff */
[-C--:B------:R-:W-:Y:S01]  /*1b50*/  IADD3 R218, P1, R209, R8.reuse, RZ ;  /* 0x00000008d1da7210 */ /* 0x080fe20007f3e0ff */
[----:B------:R-:W-:Y:S01]  /*1b60*/  IMAD R227, R223, 0xae, RZ ;  /* 0x000000aedfe37824 */ /* 0x000fe200078e02ff */
[-C--:B------:R-:W-:Y:S01]  /*1b70*/  IADD3 R184, P0, R184, R8.reuse, RZ ;  /* 0x00000008b8b87210 */ /* 0x080fe20007f1e0ff */
[----:B------:R-:W2:Y:S01]  /*1b80*/  LDG.E.U16 R64, [R64.64] ;  /* 0x0000000440407981 */ /* 0x000ea2000c1e1500 */
[-C--:B------:R-:W-:Y:S02]  /*1b90*/  IADD3 R202, P6, R249, R8.reuse, RZ ;  /* 0x00000008f9ca7210 */ /* 0x080fe40007fde0ff */
[----:B------:R-:W-:Y:S01]  /*1ba0*/  IADD3 R210, P3, R235, R8, RZ ;  /* 0x00000008ebd27210 */ /* 0x000fe20007f7e0ff */
[----:B------:R-:W2:Y:S01]  /*1bb0*/  LDG.E.U16 R70, [R70.64] ;  /* 0x0000000446467981 */ /* 0x000ea2000c1e1500 */
[----:B------:R-:W-:-:S02]  /*1bc0*/  LEA.HI.X.SX32 R187, R187, R9, 0x1, P4 ;  /* 0x00000009bbbb7211 */ /* 0x000fc400020f0eff */
[-C--:B------:R-:W-:Y:S01]  /*1bd0*/  LEA.HI.X.SX32 R207, R207, R9.reuse, 0x1, P2 ;  /* 0x00000009cfcf7211 */ /* 0x080fe200010f0eff */
[----:B------:R-:W-:Y:S01]  /*1be0*/  IMAD R239, R223, 0xee, RZ ;  /* 0x000000eedfef7824 */ /* 0x000fe200078e02ff */
[-C--:B------:R-:W-:Y:S01]  /*1bf0*/  LEA.HI.X.SX32 R175, R175, R9.reuse, 0x1, P5 ;  /* 0x00000009afaf7211 */ /* 0x080fe200028f0eff */
[----:B------:R-:W2:Y:S01]  /*1c00*/  LDG.E.U16 R74, [R74.64] ;  /* 0x000000044a4a7981 */ /* 0x000ea2000c1e1500 */
[-C--:B------:R-:W-:Y:S02]  /*1c10*/  IADD3 R204, P4, R247, R8.reuse, RZ ;  /* 0x00000008f7cc7210 */ /* 0x080fe40007f9e0ff */
[-C--:B------:R-:W-:Y:S01]  /*1c20*/  IADD3 R222, P2, R221, R8.reuse, RZ ;  /* 0x00000008ddde7210 */ /* 0x080fe20007f5e0ff */
[----:B------:R-:W-:Y:S01]  /*1c30*/  IMAD R221, R223, 0x37, RZ ;  /* 0x00000037dfdd7824 */ /* 0x000fe200078e02ff */
[----:B------:R-:W-:Y:S01]  /*1c40*/  LEA.HI.X.SX32 R219, R219, R9, 0x1, P1 ;  /* 0x00000009dbdb7211 */ /* 0x000fe200008f0eff */
[----:B------:R-:W2:Y:S01]  /*1c50*/  LDG.E.U16 R44, [R44.64] ;  /* 0x000000042c2c7981 */ /* 0x000ea2000c1e1500 */
[----:B------:R-:W-:-:S02]  /*1c60*/  IADD3 R190, P5, R190, R8, RZ ;  /* 0x00000008bebe7210 */ /* 0x000fc40007fbe0ff */
[-C--:B------:R-:W-:Y:S01]  /*1c70*/  LEA.HI.X.SX32 R185, R185, R9.reuse, 0x1, P0 ;  /* 0x00000009b9b97211 */ /* 0x080fe200000f0eff */
[----:B------:R-:W2:Y:S01]  /*1c80*/  LDG.E.U16 R62, [R62.64] ;  /* 0x000000043e3e7981 */ /* 0x000ea2000c1e1500 */
[-C--:B------:R-:W-:Y:S02]  /*1c90*/  LEA.HI.X.SX32 R203, R203, R9.reuse, 0x1, P6 ;  /* 0x00000009cbcb7211 */ /* 0x080fe400030f0eff */
[-C--:B------:R-:W-:Y:S01]  /*1ca0*/  IADD3 R224, P1, R225, R8.reuse, RZ ;  /* 0x00000008e1e07210 */ /* 0x080fe20007f3e0ff */
[----:B------:R-:W-:Y:S01]  /*1cb0*/  IMAD R225, R223, 0x7e, RZ ;  /* 0x0000007edfe17824 */ /* 0x000fe200078e02ff */
[----:B------:R-:W-:Y:S01]  /*1cc0*/  LEA.HI.X.SX32 R211, R211, R9, 0x1, P3 ;  /* 0x00000009d3d37211 */ /* 0x000fe200018f0eff */
[----:B------:R-:W2:Y:S01]  /*1cd0*/  LDG.E.U16 R66, [R66.64] ;  /* 0x0000000442427981 */ /* 0x000ea2000c1e1500 */
[-C--:B------:R-:W-:Y:S02]  /*1ce0*/  IADD3 R200, P0, R251, R8.reuse, RZ ;  /* 0x00000008fbc87210 */ /* 0x080fe40007f1e0ff */
[-C--:B------:R-:W-:Y:S01]  /*1cf0*/  IADD3 R216, P6, R231, R8.reuse, RZ ;  /* 0x00000008e7d87210 */ /* 0x080fe20007fde0ff */
[----:B------:R-:W2:Y:S01]  /*1d00*/  LDG.E.U16 R72, [R72.64] ;  /* 0x0000000448487981 */ /* 0x000ea2000c1e1500 */
[----:B------:R-:W-:-:S02]  /*1d10*/  IADD3 R228, P3, R215, R8, RZ ;  /* 0x00000008d7e47210 */ /* 0x000fc40007f7e0ff */
[-C--:B------:R-:W-:Y:S01]  /*1d20*/  LEA.HI.X.SX32 R205, R205, R9.reuse, 0x1, P4 ;  /* 0x00000009cdcd7211 */ /* 0x080fe200020f0eff */
[----:B------:R-:W2:Y:S01]  /*1d30*/  LDG.E.U16 R76, [R76.64] ;  /* 0x000000044c4c7981 */ /* 0x000ea2000c1e1500 */
[-C--:B------:R-:W-:Y:S02]  /*1d40*/  LEA.HI.X.SX32 R191, R191, R9.reuse, 0x1, P5 ;  /* 0x00000009bfbf7211 */ /* 0x080fe400028f0eff */
[-C--:B------:R-:W-:Y:S01]  /*1d50*/  IADD3 R220, P4, R229, R8.reuse, RZ ;  /* 0x00000008e5dc7210 */ /* 0x080fe20007f9e0ff */
[----:B------:R-:W2:Y:S01]  /*1d60*/  LDG.E.U16 R78, [R78.64] ;  /* 0x000000044e4e7981 */ /* 0x000ea2000c1e1500 */
[----:B------:R-:W-:Y:S01]  /*1d70*/  IADD3 R208, P5, R237, R8, RZ ;  /* 0x00000008edd07210 */ /* 0x000fe20007fbe0ff */
[----:B------:R-:W-:Y:S01]  /*1d80*/  IMAD R237, R223, 0xde, RZ ;  /* 0x000000dedfed7824 */ /* 0x000fe200078e02ff */
[-C--:B------:R-:W-:Y:S01]  /*1d90*/  LEA.HI.X.SX32 R201, R201, R9.reuse, 0x1, P0 ;  /* 0x00000009c9c97211 */ /* 0x080fe200000f0eff */
[----:B------:R-:W-:Y:S01]  /*1da0*/  IMAD R231, R223, 0xbe, RZ ;  /* 0x000000bedfe77824 */ /* 0x000fe200078e02ff */
[-C--:B------:R-:W-:Y:S01]  /*1db0*/  LEA.HI.X.SX32 R229, R221, R9.reuse, 0x1, P3 ;  /* 0x00000009dde57211 */ /* 0x080fe200018f0eff */
[----:B------:R-:W2:Y:S01]  /*1dc0*/  LDG.E.U16 R80, [R80.64] ;  /* 0x0000000450507981 */ /* 0x000ea2000c1e1500 */
[----:B------:R-:W-:-:S02]  /*1dd0*/  LEA.HI.X.SX32 R217, R217, R9, 0x1, P6 ;  /* 0x00000009d9d97211 */ /* 0x000fc400030f0eff */
[-C--:B------:R-:W-:Y:S01]  /*1de0*/  IADD3 R214, P0, R233, R8.reuse, RZ ;  /* 0x00000008e9d67210 */ /* 0x080fe20007f1e0ff */
[C---:B------:R-:W-:Y:S01]  /*1df0*/  IMAD R233, R223.reuse, 0xce, RZ ;  /* 0x000000cedfe97824 */ /* 0x040fe200078e02ff */
[----:B------:R-:W-:Y:S01]  /*1e00*/  LEA R221, R223, -R223, 0x6 ;  /* 0x800000dfdfdd7211 */ /* 0x000fe200078e30ff */
[----:B------:R-:W2:Y:S01]  /*1e10*/  LDG.E.U16 R90, [R90.64] ;  /* 0x000000045a5a7981 */ /* 0x000ea2000c1e1500 */
[----:B------:R-:W-:-:S03]  /*1e20*/  IADD3 R234, P6, R225, R8, RZ ;  /* 0x00000008e1ea7210 */ /* 0x000fc60007fde0ff */
[----:B------:R-:W2:Y:S01]  /*1e30*/  LDG.E.U16 R94, [R94.64] ;  /* 0x000000045e5e7981 */ /* 0x000ea2000c1e1500 */
[----:B------:R-:W-:-:S03]  /*1e40*/  LEA.HI.X.SX32 R235, R221, R9, 0x1, P6 ;  /* 0x00000009ddeb7211 */ /* 0x000fc600030f0eff */
[----:B------:R-:W2:Y:S01]  /*1e50*/  LDG.E.U16 R96, [R96.64] ;  /* 0x0000000460607981 */ /* 0x000ea2000c1e1500 */
[----:B------:R-:W-:-:S03]  /*1e60*/  LEA.HI.X.SX32 R209, R209, R9, 0x1, P5 ;  /* 0x00000009d1d17211 */ /* 0x000fc600028f0eff */
[----:B------:R-:W2:Y:S01]  /*1e70*/  LDG.E.U16 R98, [R98.64] ;  /* 0x0000000462627981 */ /* 0x000ea2000c1e1500 */
[----:B------:R-:W-:-:S03]  /*1e80*/  LEA.HI.X.SX32 R215, R215, R9, 0x1, P0 ;  /* 0x00000009d7d77211 */ /* 0x000fc600000f0eff */
[----:B------:R-:W2:Y:S01]  /*1e90*/  LDG.E.U16 R82, [R82.64] ;  /* 0x0000000452527981 */ /* 0x000ea2000c1e1500 */
[-C--:B------:R-:W-:Y:S01]  /*1ea0*/  IADD3 R236, P6, R237, R8.reuse, RZ ;  /* 0x00000008edec7210 */ /* 0x080fe20007fde0ff */
[----:B------:R-:W-:Y:S01]  /*1eb0*/  IMAD R237, R223, 0x47, RZ ;  /* 0x00000047dfed7824 */ /* 0x000fe200078e02ff */
[----:B------:R-:W-:Y:S01]  /*1ec0*/  LEA.HI.X.SX32 R221, R225, R9, 0x1, P4 ;  /* 0x00000009e1dd7211 */ /* 0x000fe200020f0eff */
[----:B------:R-:W2:Y:S01]  /*1ed0*/  LDG.E.U16 R84, [R84.64] ;  /* 0x0000000454547981 */ /* 0x000ea2000c1e1500 */
[----:B------:R-:W-:-:S03]  /*1ee0*/  IADD3 R226, P5, R227, R8, RZ ;  /* 0x00000008e3e27210 */ /* 0x000fc60007fbe0ff */
[----:B------:R-:W2:Y:S01]  /*1ef0*/  LDG.E.U16 R86, [R86.64] ;  /* 0x0000000456567981 */ /* 0x000ea2000c1e1500 */
[----:B------:R-:W-:-:S03]  /*1f00*/  IADD3 R230, P3, R231, R8, RZ ;  /* 0x00000008e7e67210 */ /* 0x000fc60007f7e0ff */
[----:B------:R-:W2:Y:S01]  /*1f10*/  LDG.E.U16 R88, [R88.64] ;  /* 0x0000000458587981 */ /* 0x000ea2000c1e1500 */
[----:B------:R-:W-:-:S03]  /*1f20*/  IADD3 R232, P0, R233, R8, RZ ;  /* 0x00000008e9e87210 */ /* 0x000fc60007f1e0ff */
[----:B------:R-:W2:Y:S01]  /*1f30*/  LDG.E.U16 R100, [R100.64] ;  /* 0x0000000464647981 */ /* 0x000ea2000c1e1500 */
[----:B------:R-:W-:-:S03]  /*1f40*/  IADD3 R238, P4, R239, R8, RZ ;  /* 0x00000008efee7210 */ /* 0x000fc60007f9e0ff */
[----:B------:R-:W3:Y:S01]  /*1f50*/  LDG.E.U16 R102, [R102.64] ;  /* 0x0000000466667981 */ /* 0x000ee2000c1e1500 */
[----:B------:R-:W-:-:S03]  /*1f60*/  IMAD R225, R223, 0x4f, RZ ;  /* 0x0000004fdfe17824 */ /* 0x000fc600078e02ff */
[----:B------:R-:W3:Y:S01]  /*1f70*/  LDG.E.U16 R104, [R104.64] ;  /* 0x0000000468687981 */ /* 0x000ee2000c1e1500 */
[----:B------:R-:W-:-:S03]  /*1f80*/  IMAD R227, R223, 0x57, RZ ;  /* 0x00000057dfe37824 */ /* 0x000fc600078e02ff */
[----:B------:R-:W3:Y:S01]  /*1f90*/  LDG.E.U16 R106, [R106.64] ;  /* 0x000000046a6a7981 */ /* 0x000ee2000c1e1500 */
[----:B------:R-:W-:-:S03]  /*1fa0*/  IMAD R231, R223, 0x5f, RZ ;  /* 0x0000005fdfe77824 */ /* 0x000fc600078e02ff */
[----:B------:R-:W3:Y:S01]  /*1fb0*/  LDG.E.U16 R116, [R116.64] ;  /* 0x0000000474747981 */ /* 0x000ee2000c1e1500 */
[----:B------:R-:W-:-:S03]  /*1fc0*/  IMAD R233, R223, 0x67, RZ ;  /* 0x00000067dfe97824 */ /* 0x000fc600078e02ff */
[----:B------:R-:W3:Y:S01]  /*1fd0*/  LDG.E.U16 R118, [R118.64] ;  /* 0x0000000476767981 */ /* 0x000ee2000c1e1500 */
[----:B0-----:R-:W-:-:S03]  /*1fe0*/  IMAD R8, R223, 0x6f, RZ ;  /* 0x0000006fdf087824 */ /* 0x001fc600078e02ff */
[----:B------:R-:W3:Y:S01]  /*1ff0*/  LDG.E.U16 R120, [R120.64] ;  /* 0x0000000478787981 */ /* 0x000ee2000c1e1500 */
[----:B------:R-:W-:-:S03]  /*2000*/  IMAD R239, R223, 0x77, RZ ;  /* 0x00000077dfef7824 */ /* 0x000fc600078e02ff */
[----:B------:R-:W4:Y:S04]  /*2010*/  LDG.E.U16 R122, [R122.64] ;  /* 0x000000047a7a7981 */ /* 0x000f28000c1e1500 */
[----:B------:R-:W5:Y:S04]  /*2020*/  LDG.E.U16 R124, [R124.64] ;  /* 0x000000047c7c7981 */ /* 0x000f68000c1e1500 */
[----:B------:R-:W5:Y:S04]  /*2030*/  LDG.E.U16 R126, [R126.64] ;  /* 0x000000047e7e7981 */ /* 0x000f68000c1e1500 */
[----:B------:R-:W5:Y:S04]  /*2040*/  LDG.E.U16 R128, [R128.64] ;  /* 0x0000000480807981 */ /* 0x000f68000c1e1500 */
[----:B------:R-:W5:Y:S04]  /*2050*/  LDG.E.U16 R130, [R130.64] ;  /* 0x0000000482827981 */ /* 0x000f68000c1e1500 */
[----:B------:R-:W5:Y:S01]  /*2060*/  LDG.E.U16 R108, [R108.64] ;  /* 0x000000046c6c7981 */ /* 0x000f62000c1e1500 */
[----:B------:R-:W-:-:S03]  /*2070*/  LEA.HI.X.SX32 R223, R237, R9, 0x1, P2 ;  /* 0x00000009eddf7211 */ /* 0x000fc600010f0eff */
        /* <DEDUP_REMOVED lines=12> */
[----:B------:R-:W5:Y:S04]  /*2140*/  LDG.E.U16 R144, [R144.64] ;  /* 0x0000000490907981 */ /* 0x000f68000c1e1500 */
        /* <DEDUP_REMOVED lines=54> */
[----:B------:R-:W5:Y:S01]  /*24b0*/  LDG.E.U16 R186, [R186.64] ;  /* 0x00000004baba7981 */ /* 0x000f62000c1e1500 */
[----:B-1----:R-:W-:-:S04]  /*24c0*/  SHF.L.U32 R13, R250, 0x1, RZ ;  /* 0x00000001fa0d7819 */ /* 0x002fc800000006ff */
[C---:B------:R-:W-:Y:S01]  /*24d0*/  LOP3.LUT R9, R13.reuse, 0x10, RZ, 0x3c, !PT ;  /* 0x000000100d097812 */ /* 0x040fe200078e3cff */
[----:B--2---:R0:W-:Y:S04]  /*24e0*/  STS.U16 [R13+0xb000], R7 ;  /* 0x00b000070d007388 */ /* 0x0041e80000000400 */
[----:B------:R-:W-:Y:S01]  /*24f0*/  STS.U16 [R13], R0 ;  /* 0x000000000d007388 */ /* 0x000fe20000000400 */
[----:B0-----:R-:W-:-:S03]  /*2500*/  LOP3.LUT R7, R13, 0x20, RZ, 0x3c, !PT ;  /* 0x000000200d077812 */ /* 0x001fc600078e3cff */
[----:B------:R-:W-:Y:S04]  /*2510*/  STS.U16 [R13+0x1000], R2 ;  /* 0x001000020d007388 */ /* 0x000fe80000000400 */
[----:B------:R-:W-:Y:S04]  /*2520*/  STS.U16 [R13+0x2000], R245 ;  /* 0x002000f50d007388 */ /* 0x000fe80000000400 */
[----:B------:R-:W-:Y:S04]  /*2530*/  STS.U16 [R13+0x4000], R244 ;  /* 0x004000f40d007388 */ /* 0x000fe80000000400 */
[----:B---3--:R-:W-:Y:S04]  /*2540*/  STS.U16 [R13+0x8000], R243 ;  /* 0x008000f30d007388 */ /* 0x008fe80000000400 */
[----:B----4-:R-:W-:Y:S04]  /*2550*/  STS.U16 [R13+0x9000], R242 ;  /* 0x009000f20d007388 */ /* 0x010fe80000000400 */
[----:B------:R-:W-:Y:S04]  /*2560*/  STS.U16 [R13+0x5000], R241 ;  /* 0x005000f10d007388 */ /* 0x000fe80000000400 */
        /* <DEDUP_REMOVED lines=24> */
[----:B-----5:R0:W-:Y:S04]  /*26f0*/  STS.U16 [R7+0x1400], R5 ;  /* 0x0014000507007388 */ /* 0x0201e80000000400 */
[----:B------:R-:W-:Y:S01]  /*2700*/  STS.U16 [R7+0x2400], R64 ;  /* 0x0024004007007388 */ /* 0x000fe20000000400 */
[----:B0-----:R-:W-:-:S03]  /*2710*/  LOP3.LUT R5, R13, 0x30, RZ, 0x3c, !PT ;  /* 0x000000300d057812 */ /* 0x001fc600078e3cff */
        /* <DEDUP_REMOVED lines=13> */
[----:B------:R0:W-:Y:S04]  /*27f0*/  STS.U16 [R7+0xf400], R82 ;  /* 0x00f4005207007388 */ /* 0x0001e80000000400 */
[----:B------:R-:W-:Y:S04]  /*2800*/  STS.U16 [R5+0x8600], R84 ;  /* 0x0086005405007388 */ /* 0x000fe80000000400 */
        /* <DEDUP_REMOVED lines=49> */
[----:B------:R0:W-:Y:S01]  /*2b20*/  STS.U16 [R5+0xfa00], R200 ;  /* 0x00fa00c805007388 */ /* 0x0001e20000000400 */
[----:B------:R-:W-:-:S03]  /*2b30*/  MOV R8, 0x1 ;  /* 0x0000000100087802 */ /* 0x000fc60000000f00 */
        /* <DEDUP_REMOVED lines=14> */
[----:B------:R-:W-:Y:S04]  /*2c20*/  STS.U16 [R3+0xdc00], R214 ;  /* 0x00dc00d603007388 */ /* 0x000fe80000000400 */
[----:B------:R-:W-:Y:S04]  /*2c30*/  STS.U16 [R3+0xec00], R216 ;  /* 0x00ec00d803007388 */ /* 0x000fe80000000400 */
[----:B------:R1:W-:Y:S04]  /*2c40*/  STS.U16 [R3+0xfc00], R220 ;  /* 0x00fc00dc03007388 */ /* 0x0003e80000000400 */
        /* <DEDUP_REMOVED lines=11> */
[----:B------:R-:W-:Y:S01]  /*2d00*/  STS.U16 [R5+0xee00], R238 ;  /* 0x00ee00ee05007388 */ /* 0x000fe20000000400 */
[----:B------:R-:W-:Y:S01]  /*2d10*/  ISETP.LE.AND P0, PT, R8, c[0x0][0x1d0], PT ;  /* 0x0000740008007a0c */ /* 0x000fe20003f03270 */
[----:B------:R-:W-:Y:S01]  /*2d20*/  CS2R R24, SRZ ;  /* 0x0000000000187805 */ /* 0x000fe2000001ff00 */
[----:B------:R-:W-:Y:S01]  /*2d30*/  MOV R222, 0x3f800000 ;  /* 0x3f80000000de7802 */ /* 0x000fe20000000f00 */
[----:B------:R2:W-:Y:S01]  /*2d40*/  STS.U16 [R5+0x1e00], R182 ;  /* 0x001e00b605007388 */ /* 0x0005e20000000400 */
[----:B------:R-:W-:Y:S01]  /*2d50*/  MOV R6, 0xff800000 ;  /* 0xff80000000067802 */ /* 0x000fe20000000f00 */
[----:B------:R-:W-:Y:S01]  /*2d60*/  CS2R R26, SRZ ;  /* 0x00000000001a7805 */ /* 0x000fe2000001ff00 */
[----:B------:R-:W-:Y:S01]  /*2d70*/  MOV R7, 0xff800000 ;  /* 0xff80000000077802 */ /* 0x000fe20000000f00 */
[----:B------:R-:W-:Y:S01]  /*2d80*/  STS.U16 [R5+0x2e00], R192 ;  /* 0x002e00c005007388 */ /* 0x000fe20000000400 */
[----:B0-----:R-:W-:Y:S01]  /*2d90*/  MOV R208, 0xff800000 ;  /* 0xff80000000d07802 */ /* 0x001fe20000000f00 */
[----:B------:R-:W-:Y:S01]  /*2da0*/  CS2R R28, SRZ ;  /* 0x00000000001c7805 */ /* 0x000fe2000001ff00 */
[----:B------:R-:W-:Y:S01]  /*2db0*/  MOV R209, 0xff800000 ;  /* 0xff80000000d17802 */ /* 0x000fe20000000f00 */
[----:B------:R-:W-:Y:S01]  /*2dc0*/  STS.U16 [R5+0x3e00], R196 ;  /* 0x003e00c405007388 */ /* 0x000fe20000000400 */
[----:B------:R-:W-:Y:S01]  /*2dd0*/  MOV R221, 0x3f800000 ;  /* 0x3f80000000dd7802 */ /* 0x000fe20000000f00 */
[----:B------:R-:W-:Y:S01]  /*2de0*/  CS2R R30, SRZ ;  /* 0x00000000001e7805 */ /* 0x000fe2000001ff00 */
[----:B-1----:R-:W-:Y:S01]  /*2df0*/  MOV R220, 0x3f800000 ;  /* 0x3f80000000dc7802 */ /* 0x002fe20000000f00 */
[----:B------:R0:W-:Y:S01]  /*2e00*/  STS.U16 [R5+0xfe00], R186 ;  /* 0x00fe00ba05007388 */ /* 0x0001e20000000400 */
[----:B------:R-:W-:Y:S01]  /*2e10*/  MOV R219, 0x3f800000 ;  /* 0x3f80000000db7802 */ /* 0x000fe20000000f00 */
[----:B------:R-:W-:Y:S01]  /*2e20*/  CS2R R16, SRZ ;  /* 0x0000000000107805 */ /* 0x000fe2000001ff00 */
        /* <DEDUP_REMOVED lines=46> */
[----:B--2---:R-:W-:Y:S01]  /*3110*/  CS2R R182, SRZ ;  /* 0x0000000000b67805 */ /* 0x004fe2000001ff00 */
[----:B------:R-:W-:Y:S01]  /*3120*/  CS2R R184, SRZ ;  /* 0x0000000000b87805 */ /* 0x000fe2000001ff00 */
[----:B0-----:R-:W-:Y:S01]  /*3130*/  CS2R R186, SRZ ;  /* 0x0000000000ba7805 */ /* 0x001fe2000001ff00 */
        /* <DEDUP_REMOVED lines=10> */
[----:B------:R-:W-:-:S02]  /*31e0*/  SHF.L.U32 R100, R246, 0x1, RZ ;  /* 0x00000001f6647819 */ /* 0x000fc400000006ff */
[----:B------:R-:W-:Y:S01]  /*31f0*/  SHF.L.U32 R101, R246, 0x3, RZ ;  /* 0x00000003f6657819 */ /* 0x000fe200000006ff */
[----:B------:R-:W-:Y:S05]  /*3200*/  @!P0 BRA `(.L_x_0) ;  /* 0x000039e000008947 */ /* 0x000fea0003800000 */
[C---:B------:R-:W-:Y:S01]  /*3210*/  LOP3.LUT R5, R246.reuse, 0x7, RZ, 0xc0, !PT ;  /* 0x00000007f6057812 */ /* 0x040fe200078ec0ff */
[----:B------:R-:W-:Y:S01]  /*3220*/  CS2R R172, SRZ ;  /* 0x0000000000ac7805 */ /* 0x000fe2000001ff00 */
[C---:B------:R-:W-:Y:S01]  /*3230*/  LOP3.LUT P0, RZ, R246.reuse, 0x80, RZ, 0xc0, !PT ;  /* 0x00000080f6ff7812 */ /* 0x040fe2000780c0ff */
[----:B------:R-:W-:Y:S01]  /*3240*/  CS2R R174, SRZ ;  /* 0x0000000000ae7805 */ /* 0x000fe2000001ff00 */
[----:B------:R-:W-:Y:S01]  /*3250*/  LOP3.LUT R3, R246, 0x7f, RZ, 0xc0, !PT ;  /* 0x0000007ff6037812 */ /* 0x000fe200078ec0ff */
[C---:B------:R-:W-:Y:S01]  /*3260*/  IMAD R4, R5.reuse, 0x210, RZ ;  /* 0x0000021005047824 */ /* 0x040fe200078e02ff */
[----:B------:R-:W-:Y:S01]  /*3270*/  LOP3.LUT R2, R100, 0x10, RZ, 0xc0, !PT ;  /* 0x0000001064027812 */ /* 0x000fe200078ec0ff */
[----:B------:R-:W-:Y:S01]  /*3280*/  IMAD R210, R5, 0x110, RZ ;  /* 0x0000011005d27824 */ /* 0x000fe200078e02ff */
[--C-:B------:R-:W-:Y:S01]  /*3290*/  SHF.R.U32.HI R6, RZ, 0x2, R246.reuse ;  /* 0x00000002ff067819 */ /* 0x100fe200000116f6 */
[----:B------:R-:W-:Y:S01]  /*32a0*/  CS2R R60, SRZ ;  /* 0x00000000003c7805 */ /* 0x000fe2000001ff00 */
[----:B------:R-:W-:Y:S01]  /*32b0*/  SHF.L.U32 R215, R3, 0x1, RZ ;  /* 0x0000000103d77819 */ /* 0x000fe200000006ff */
[----:B------:R-:W-:Y:S01]  /*32c0*/  CS2R R62, SRZ ;  /* 0x00000000003e7805 */ /* 0x000fe2000001ff00 */
[----:B------:R-:W-:Y:S01]  /*32d0*/  SEL R0, RZ, 0x110, !P0 ;  /* 0x00000110ff007807 */ /* 0x000fe20004000000 */
[----:B------:R-:W-:Y:S01]  /*32e0*/  CS2R R64, SRZ ;  /* 0x0000000000407805 */ /* 0x000fe2000001ff00 */
[----:B------:R-:W-:Y:S01]  /*32f0*/  LOP3.LUT R7, R2, 0xe0, R246, 0xf8, !PT ;  /* 0x000000e002077812 */ /* 0x000fe200078ef8f6 */
[----:B------:R-:W-:Y:S01]  /*3300*/  CS2R R66, SRZ ;  /* 0x0000000000427805 */ /* 0x000fe2000001ff00 */
[----:B------:R-:W-:Y:S01]  /*3310*/  LOP3.LUT R2, R13, 0x30, R6, 0x78, !PT ;  /* 0x000000300d027812 */ /* 0x000fe200078e7806 */
[----:B------:R-:W-:Y:S01]  /*3320*/  CS2R R68, SRZ ;  /* 0x0000000000447805 */ /* 0x000fe2000001ff00 */
[----:B------:R-:W-:Y:S01]  /*3330*/  SHF.R.U32.HI R8, RZ, 0x7, R246 ;  /* 0x00000007ff087819 */ /* 0x000fe200000116f6 */
[----:B------:R-:W-:Y:S01]  /*3340*/  CS2R R70, SRZ ;  /* 0x0000000000467805 */ /* 0x000fe2000001ff00 */
[----:B------:R-:W-:Y:S01]  /*3350*/  LOP3.LUT R6, R246, 0x1f, RZ, 0xc0, !PT ;  /* 0x0000001ff6067812 */ /* 0x000fe200078ec0ff */
[----:B------:R-:W-:Y:S01]  /*3360*/  CS2R R72, SRZ ;  /* 0x0000000000487805 */ /* 0x000fe2000001ff00 */
[----:B------:R-:W-:Y:S01]  /*3370*/  LOP3.LUT R215, R0, R215, RZ, 0x3c, !PT ;  /* 0x000000d700d77212 */ /* 0x000fe200078e3cff */
[----:B------:R-:W-:Y:S01]  /*3380*/  IMAD R0, R248, c[0x0][0x1a0], RZ ;  /* 0x00006800f8007a24 */ /* 0x000fe200078e02ff */
[----:B------:R-:W-:Y:S01]  /*3390*/  LOP3.LUT R14, R4, R7, RZ, 0x3c, !PT ;  /* 0x00000007040e7212 */ /* 0x000fe200078e3cff */
[----:B------:R-:W-:Y:S01]  /*33a0*/  IMAD R7, R3, c[0x0][0x1a8], RZ ;  /* 0x00006a0003077a24 */ /* 0x000fe200078e02ff */
[----:B------:R-:W-:Y:S01]  /*33b0*/  SGXT.U32 R8, R8, 0x1 ;  /* 0x000000010808781a */ /* 0x000fe20000000000 */
[----:B------:R-:W-:Y:S01]  /*33c0*/  IMAD R4, R248, c[0x0][0x1b0], RZ ;  /* 0x00006c00f8047a24 */ /* 0x000fe200078e02ff */
[----:B------:R-:W-:Y:S01]  /*33d0*/  SHF.L.U32 R3, R0, 0x1, RZ ;  /* 0x0000000100037819 */ /* 0x000fe200000006ff */
[----:B------:R-:W-:Y:S01]  /*33e0*/  IMAD R12, R6, c[0x0][0x1b4], RZ ;  /* 0x00006d00060c7a24 */ /* 0x000fe200078e02ff */
[C---:B------:R-:W-:Y:S01]  /*33f0*/  SHF.L.U32 R6, R7.reuse, 0x1, RZ ;  /* 0x0000000107067819 */ /* 0x040fe200000006ff */
[----:B------:R-:W-:Y:S01]  /*3400*/  IMAD R8, R8, c[0x0][0x1a4], RZ ;  /* 0x0000690008087a24 */ /* 0x000fe200078e02ff */
[----:B------:R-:W-:Y:S01]  /*3410*/  SHF.L.U32 R9, R246, 0x8, RZ ;  /* 0x00000008f6097819 */ /* 0x000fe200000006ff */
[----:B------:R-:W-:Y:S01]  /*3420*/  IMAD.HI R7, R7, 0x2, RZ ;  /* 0x0000000207077827 */ /* 0x000fe200078e02ff */
[----:B------:R-:W-:Y:S01]  /*3430*/  MOV R25, c[0x0][0x1a4] ;  /* 0x0000690000197a02 */ /* 0x000fe20000000f00 */
[----:B------:R-:W-:Y:S01]  /*3440*/  CS2R R74, SRZ ;  /* 0x00000000004a7805 */ /* 0x000fe2000001ff00 */
[----:B------:R-:W-:Y:S01]  /*3450*/  SHF.L.U32 R10, R4, 0x1, RZ ;  /* 0x00000001040a7819 */ /* 0x000fe200000006ff */
[----:B------:R-:W-:Y:S01]  /*3460*/  CS2R R76, SRZ ;  /* 0x00000000004c7805 */ /* 0x000fe2000001ff00 */
[C---:B------:R-:W-:Y:S01]  /*3470*/  SHF.L.U32 R11, R12.reuse, 0x1, RZ ;  /* 0x000000010c0b7819 */ /* 0x040fe200000006ff */
[----:B------:R-:W-:Y:S01]  /*3480*/  IMAD.HI R12, R12, 0x2, RZ ;  /* 0x000000020c0c7827 */ /* 0x000fe200078e02ff */
[----:B------:R-:W-:Y:S01]  /*3490*/  IADD3 R21, P0, P1, R6, c[0x0][0x168], R3 ;  /* 0x00005a0006157a10 */ /* 0x000fe2000791e003 */
[----:B------:R-:W-:Y:S01]  /*34a0*/  CS2R R78, SRZ ;  /* 0x00000000004e7805 */ /* 0x000fe2000001ff00 */
[----:B------:R-:W-:Y:S01]  /*34b0*/  LOP3.LUT R3, R9, 0x1000, RZ, 0xc0, !PT ;  /* 0x0000100009037812 */ /* 0x000fe200078ec0ff */
[----:B------:R-:W-:Y:S01]  /*34c0*/  IMAD.HI R6, R0, 0x2, RZ ;  /* 0x0000000200067827 */ /* 0x000fe200078e02ff */
[----:B------:R-:W-:Y:S01]  /*34d0*/  LEA R9, R25, R8, 0x1 ;  /* 0x0000000819097211 */ /* 0x000fe200078e08ff */
[----:B------:R-:W-:Y:S01]  /*34e0*/  CS2R R92, SRZ ;  /* 0x00000000005c7805 */ /* 0x000fe2000001ff00 */
[----:B------:R-:W-:Y:S01]  /*34f0*/  IADD3 R227, P2, P3, R11, c[0x0][0x170], R10 ;  /* 0x00005c000be37a10 */ /* 0x000fe20007b5e00a */
[----:B------:R-:W-:Y:S01]  /*3500*/  CS2R R94, SRZ ;  /* 0x00000000005e7805 */ /* 0x000fe2000001ff00 */
[----:B------:R-:W-:Y:S01]  /*3510*/  SHF.R.U32.HI R11, RZ, 0x5, R246 ;  /* 0x00000005ff0b7819 */ /* 0x000fe200000116f6 */
[----:B------:R-:W-:Y:S01]  /*3520*/  CS2R R96, SRZ ;  /* 0x0000000000607805 */ /* 0x000fe2000001ff00 */
[----:B------:R-:W-:Y:S01]  /*3530*/  LEA R10, R25, R9, 0x1 ;  /* 0x00000009190a7211 */ /* 0x000fe200078e08ff */
[----:B------:R-:W-:Y:S01]  /*3540*/  CS2R R98, SRZ ;  /* 0x0000000000627805 */ /* 0x000fe2000001ff00 */
[----:B------:R-:W-:Y:S01]  /*3550*/  SGXT.U32 R0, R11, 0x3 ;  /* 0x000000030b00781a */ /* 0x000fe20000000000 */
[----:B------:R-:W-:Y:S01]  /*3560*/  IMAD.HI R11, R4, 0x2, RZ ;  /* 0x00000002040b7827 */ /* 0x000fe200078e02ff */
[----:B------:R-:W-:Y:S01]  /*3570*/  LEA R4, R25, R10, 0x1 ;  /* 0x0000000a19047211 */ /* 0x000fe200078e08ff */
[----:B------:R-:W-:Y:S01]  /*3580*/  CS2R R80, SRZ ;  /* 0x0000000000507805 */ /* 0x000fe2000001ff00 */
[----:B------:R-:W-:Y:S01]  /*3590*/  IADD3.X R23, R7, c[0x0][0x16c], R6, P0, P1 ;  /* 0x00005b0007177a10 */ /* 0x000fe200007e2406 */
[----:B------:R-:W-:Y:S01]  /*35a0*/  IMAD R13, R0, c[0x0][0x1b8], RZ ;  /* 0x00006e00000d7a24 */ /* 0x000fe200078e02ff */
[C---:B------:R-:W-:Y:S01]  /*35b0*/  LEA R28, P0, R8.reuse, R21, 0x1 ;  /* 0x00000015081c7211 */ /* 0x040fe200078008ff */
[----:B------:R-:W-:Y:S01]  /*35c0*/  CS2R R82, SRZ ;  /* 0x0000000000527805 */ /* 0x000fe2000001ff00 */
[----:B------:R-:W-:Y:S01]  /*35d0*/  LEA R0, R25, R4, 0x1 ;  /* 0x0000000419007211 */ /* 0x000fe200078e08ff */
[----:B------:R-:W-:Y:S01]  /*35e0*/  CS2R R84, SRZ ;  /* 0x0000000000547805 */ /* 0x000fe2000001ff00 */
[----:B------:R-:W-:Y:S01]  /*35f0*/  LEA.HI.X.SX32 R29, R8, R23, 0x1, P0 ;  /* 0x00000017081d7211 */ /* 0x000fe200000f0eff */
[----:B------:R-:W-:Y:S01]  /*3600*/  CS2R R86, SRZ ;  /* 0x0000000000567805 */ /* 0x000fe2000001ff00 */
[----:B------:R-:W-:Y:S01]  /*3610*/  LEA R16, P1, R9, R21, 0x1 ;  /* 0x0000001509107211 */ /* 0x000fe200078208ff */
[----:B------:R-:W-:Y:S01]  /*3620*/  CS2R R88, SRZ ;  /* 0x0000000000587805 */ /* 0x000fe2000001ff00 */
[----:B------:R-:W-:Y:S01]  /*3630*/  LEA R6, R25, R0, 0x1 ;  /* 0x0000000019067211 */ /* 0x000fe200078e08ff */
[----:B------:R0:W-:Y:S01]  /*3640*/  STL.64 [R1+0x90], R28 ;  /* 0x0000901c01007387 */ /* 0x0001e20000100a00 */
[----:B------:R-:W-:Y:S01]  /*3650*/  LEA.HI.X.SX32 R17, R9, R23, 0x1, P1 ;  /* 0x0000001709117211 */ /* 0x000fe200008f0eff */
[----:B------:R-:W-:Y:S01]  /*3660*/  CS2R R90, SRZ ;  /* 0x00000000005a7805 */ /* 0x000fe2000001ff00 */
[C---:B------:R-:W-:Y:S01]  /*3670*/  LEA R7, R25.reuse, R6, 0x1 ;  /* 0x0000000619077211 */ /* 0x040fe200078e08ff */
[----:B------:R-:W-:Y:S01]  /*3680*/  CS2R R112, SRZ ;  /* 0x0000000000707805 */ /* 0x000fe2000001ff00 */
[----:B------:R-:W-:Y:S01]  /*3690*/  MOV R27, c[0x0][0x1b8] ;  /* 0x00006e00001b7a02 */ /* 0x000fe20000000f00 */
[----:B------:R1:W-:Y:S01]  /*36a0*/  STL.64 [R1+0x88], R16 ;  /* 0x0000881001007387 */ /* 0x0003e20000100a00 */
[C---:B------:R-:W-:Y:S01]  /*36b0*/  LEA R8, R25.reuse, R7, 0x1 ;  /* 0x0000000719087211 */ /* 0x040fe200078e08ff */
[----:B------:R-:W-:Y:S01]  /*36c0*/  CS2R R114, SRZ ;  /* 0x0000000000727805 */ /* 0x000fe2000001ff00 */
[----:B------:R-:W-:Y:S01]  /*36d0*/  IADD3.X R19, R12, c[0x0][0x174], R11, P2, P3 ;  /* 0x00005d000c137a10 */ /* 0x000fe200017e640b */
[----:B------:R-:W-:Y:S01]  /*36e0*/  CS2R R52, SRZ ;  /* 0x0000000000347805 */ /* 0x000fe2000001ff00 */
[----:B------:R-:W-:Y:S01]  /*36f0*/  LEA R9, R25, R8, 0x1 ;  /* 0x0000000819097211 */ /* 0x000fe200078e08ff */
[----:B------:R-:W-:Y:S01]  /*3700*/  CS2R R54, SRZ ;  /* 0x0000000000367805 */ /* 0x000fe2000001ff00 */
[C---:B0-----:R-:W-:Y:S01]  /*3710*/  LEA R28, P0, R10.reuse, R21, 0x1 ;  /* 0x000000150a1c7211 */ /* 0x041fe200078008ff */
[----:B------:R-:W-:Y:S01]  /*3720*/  CS2R R56, SRZ ;  /* 0x0000000000387805 */ /* 0x000fe2000001ff00 */
[----:B------:R-:W-:Y:S01]  /*3730*/  LEA R11, R27, R13, 0x3 ;  /* 0x0000000d1b0b7211 */ /* 0x000fe200078e18ff */
[----:B------:R-:W-:Y:S01]  /*3740*/  CS2R R58, SRZ ;  /* 0x00000000003a7805 */ /* 0x000fe2000001ff00 */
[----:B------:R-:W-:Y:S01]  /*3750*/  LEA.HI.X.SX32 R29, R10, R23, 0x1, P0 ;  /* 0x000000170a1d7211 */ /* 0x000fe200000f0eff */
[----:B------:R-:W-:Y:S01]  /*3760*/  CS2R R204, SRZ ;  /* 0x0000000000cc7805 */ /* 0x000fe2000001ff00 */
[-C--:B-1----:R-:W-:Y:S01]  /*3770*/  LEA R16, P1, R4, R21.reuse, 0x1 ;  /* 0x0000001504107211 */ /* 0x082fe200078208ff */
[----:B------:R-:W-:Y:S01]  /*3780*/  CS2R R206, SRZ ;  /* 0x0000000000ce7805 */ /* 0x000fe2000001ff00 */
[----:B------:R-:W-:Y:S01]  /*3790*/  LEA R30, P0, R0, R21, 0x1 ;  /* 0x00000015001e7211 */ /* 0x000fe200078008ff */
[----:B------:R0:W-:Y:S01]  /*37a0*/  STL.64 [R1+0x80], R28 ;  /* 0x0000801c01007387 */ /* 0x0001e20000100a00 */
[----:B------:R-:W-:Y:S01]  /*37b0*/  LEA.HI.X.SX32 R17, R4, R23, 0x1, P1 ;  /* 0x0000001704117211 */ /* 0x000fe200008f0eff */
[----:B------:R-:W-:Y:S01]  /*37c0*/  CS2R R36, SRZ ;  /* 0x0000000000247805 */ /* 0x000fe2000001ff00 */
[C---:B------:R-:W-:Y:S01]  /*37d0*/  LEA R4, R25.reuse, R9, 0x1 ;  /* 0x0000000919047211 */ /* 0x040fe200078e08ff */
[----:B------:R-:W-:Y:S01]  /*37e0*/  CS2R R38, SRZ ;  /* 0x0000000000267805 */ /* 0x000fe2000001ff00 */
[----:B------:R-:W-:Y:S01]  /*37f0*/  LEA.HI.X.SX32 R31, R0, R23, 0x1, P0 ;  /* 0x00000017001f7211 */ /* 0x000fe200000f0eff */
[----:B------:R-:W-:Y:S01]  /*3800*/  STL.64 [R1+0x78], R16 ;  /* 0x0000781001007387 */ /* 0x000fe20000100a00 */
[----:B------:R-:W-:Y:S01]  /*3810*/  LEA R10, R25, R4, 0x1 ;  /* 0x00000004190a7211 */ /* 0x000fe200078e08ff */
[----:B------:R-:W-:Y:S01]  /*3820*/  CS2R R40, SRZ ;  /* 0x0000000000287805 */ /* 0x000fe2000001ff00 */
[-C--:B------:R-:W-:Y:S01]  /*3830*/  LEA R32, P0, R7, R21.reuse, 0x1 ;  /* 0x0000001507207211 */ /* 0x080fe200078008ff */
[----:B------:R1:W-:Y:S01]  /*3840*/  STL.64 [R1+0x70], R30 ;  /* 0x0000701e01007387 */ /* 0x0003e20000100a00 */
[----:B------:R-:W-:Y:S01]  /*3850*/  LEA R0, R25, R10, 0x1 ;  /* 0x0000000a19007211 */ /* 0x000fe200078e08ff */
[----:B------:R-:W-:Y:S01]  /*3860*/  CS2R R42, SRZ ;  /* 0x00000000002a7805 */ /* 0x000fe2000001ff00 */
[C---:B0-----:R-:W-:Y:S01]  /*3870*/  LEA R28, P1, R6.reuse, R21, 0x1 ;  /* 0x00000015061c7211 */ /* 0x041fe200078208ff */
[----:B------:R-:W-:Y:S01]  /*3880*/  CS2R R44, SRZ ;  /* 0x00000000002c7805 */ /* 0x000fe2000001ff00 */
[-C--:B------:R-:W-:Y:S01]  /*3890*/  LEA.HI.X.SX32 R33, R7, R23.reuse, 0x1, P0 ;  /* 0x0000001707217211 */ /* 0x080fe200000f0eff */
[----:B------:R-:W-:Y:S01]  /*38a0*/  CS2R R46, SRZ ;  /* 0x00000000002e7805 */ /* 0x000fe2000001ff00 */
[----:B------:R-:W-:Y:S01]  /*38b0*/  LEA.HI.X.SX32 R29, R6, R23, 0x1, P1 ;  /* 0x00000017061d7211 */ /* 0x000fe200008f0eff */
[----:B------:R-:W-:Y:S01]  /*38c0*/  CS2R R176, SRZ ;  /* 0x0000000000b07805 */ /* 0x000fe2000001ff00 */
[----:B------:R-:W-:Y:S01]  /*38d0*/  LEA R6, R25, R0, 0x1 ;  /* 0x0000000019067211 */ /* 0x000fe200078e08ff */
[----:B------:R-:W-:Y:S01]  /*38e0*/  CS2R R178, SRZ ;  /* 0x0000000000b27805 */ /* 0x000fe2000001ff00 */
[----:B------:R-:W-:Y:S01]  /*38f0*/  LEA R12, R27, R11, 0x3 ;  /* 0x0000000b1b0c7211 */ /* 0x000fe200078e18ff */
[----:B------:R0:W-:Y:S01]  /*3900*/  STL.64 [R1+0x68], R28 ;  /* 0x0000681c01007387 */ /* 0x0001e20000100a00 */
[C---:B-1----:R-:W-:Y:S01]  /*3910*/  LEA R30, P1, R8.reuse, R21, 0x1 ;  /* 0x00000015081e7211 */ /* 0x042fe200078208ff */
[----:B------:R-:W-:Y:S01]  /*3920*/  CS2R R180, SRZ ;  /* 0x0000000000b47805 */ /* 0x000fe2000001ff00 */
[----:B------:R-:W-:Y:S01]  /*3930*/  IADD3 R3, R3, R14, RZ ;  /* 0x0000000e03037210 */ /* 0x000fe20007ffe0ff */
[----:B------:R1:W-:Y:S01]  /*3940*/  STL.64 [R1+0x60], R32 ;  /* 0x0000602001007387 */ /* 0x0003e20000100a00 */
[----:B------:R-:W-:Y:S01]  /*3950*/  LEA.HI.X.SX32 R31, R8, R23, 0x1, P1 ;  /* 0x00000017081f7211 */ /* 0x000fe200008f0eff */
[----:B------:R-:W-:Y:S01]  /*3960*/  CS2R R182, SRZ ;  /* 0x0000000000b67805 */ /* 0x000fe2000001ff00 */
[----:B------:R-:W-:Y:S01]  /*3970*/  LEA R7, R25, R6, 0x1 ;  /* 0x0000000619077211 */ /* 0x000fe200078e08ff */
[----:B------:R-:W-:Y:S01]  /*3980*/  CS2R R184, SRZ ;  /* 0x0000000000b87805 */ /* 0x000fe2000001ff00 */
[----:B------:R-:W-:Y:S01]  /*3990*/  LEA R14, R27, R12, 0x3 ;  /* 0x0000000c1b0e7211 */ /* 0x000fe200078e18ff */
[----:B------:R2:W-:Y:S01]  /*39a0*/  STL.64 [R1+0x58], R30 ;  /* 0x0000581e01007387 */ /* 0x0005e20000100a00 */
[----:B------:R-:W-:Y:S01]  /*39b0*/  LEA R8, R25, R7, 0x1 ;  /* 0x0000000719087211 */ /* 0x000fe200078e08ff */
[----:B------:R-:W-:Y:S01]  /*39c0*/  CS2R R186, SRZ ;  /* 0x0000000000ba7805 */ /* 0x000fe2000001ff00 */
[----:B0-----:R-:W-:Y:S01]  /*39d0*/  LEA R28, P2, R9, R21, 0x1 ;  /* 0x00000015091c7211 */ /* 0x001fe200078408ff */
[----:B------:R-:W-:Y:S01]  /*39e0*/  CS2R R188, SRZ ;  /* 0x0000000000bc7805 */ /* 0x000fe2000001ff00 */
[----:B------:R-:W-:Y:S01]  /*39f0*/  LEA R15, R27, R14, 0x3 ;  /* 0x0000000e1b0f7211 */ /* 0x000fe200078e18ff */
[----:B------:R-:W-:Y:S01]  /*3a00*/  CS2R R190, SRZ ;  /* 0x0000000000be7805 */ /* 0x000fe2000001ff00 */
[----:B------:R-:W-:Y:S01]  /*3a10*/  LEA.HI.X.SX32 R29, R9, R23, 0x1, P2 ;  /* 0x00000017091d7211 */ /* 0x000fe200010f0eff */
[----:B------:R-:W-:Y:S01]  /*3a20*/  CS2R R192, SRZ ;  /* 0x0000000000c07805 */ /* 0x000fe2000001ff00 */
[----:B-1----:R-:W-:Y:S01]  /*3a30*/  LEA R32, P0, R4, R21, 0x1 ;  /* 0x0000001504207211 */ /* 0x002fe200078008ff */
[----:B------:R-:W-:Y:S01]  /*3a40*/  CS2R R194, SRZ ;  /* 0x0000000000c27805 */ /* 0x000fe2000001ff00 */
[C---:B------:R-:W-:Y:S01]  /*3a50*/  LEA R16, R27.reuse, R15, 0x3 ;  /* 0x0000000f1b107211 */ /* 0x040fe200078e18ff */
[----:B------:R0:W-:Y:S01]  /*3a60*/  STL.64 [R1+0x50], R28 ;  /* 0x0000501c01007387 */ /* 0x0001e20000100a00 */
[----:B--2---:R-:W-:Y:S01]  /*3a70*/  LEA R30, P1, R10, R21, 0x1 ;  /* 0x000000150a1e7211 */ /* 0x004fe200078208ff */
[----:B------:R-:W-:Y:S01]  /*3a80*/  CS2R R196, SRZ ;  /* 0x0000000000c47805 */ /* 0x000fe2000001ff00 */
[-C--:B------:R-:W-:Y:S01]  /*3a90*/  LEA.HI.X.SX32 R33, R4, R23.reuse, 0x1, P0 ;  /* 0x0000001704217211 */ /* 0x080fe200000f0eff */
[----:B------:R-:W-:Y:S01]  /*3aa0*/  CS2R R198, SRZ ;  /* 0x0000000000c67805 */ /* 0x000fe2000001ff00 */
[----:B------:R-:W-:Y:S01]  /*3ab0*/  LEA.HI.X.SX32 R31, R10, R23, 0x1, P1 ;  /* 0x000000170a1f7211 */ /* 0x000fe200008f0eff */
[----:B------:R-:W-:Y:S01]  /*3ac0*/  CS2R R200, SRZ ;  /* 0x0000000000c87805 */ /* 0x000fe2000001ff00 */
[C---:B------:R-:W-:Y:S01]  /*3ad0*/  LEA R34, P0, R6.reuse, R21, 0x1 ;  /* 0x0000001506227211 */ /* 0x040fe200078008ff */
[----:B------:R1:W-:Y:S01]  /*3ae0*/  STL.64 [R1+0x48], R32 ;  /* 0x0000482001007387 */ /* 0x0003e20000100a00 */
[----:B------:R-:W-:Y:S01]  /*3af0*/  LEA R17, R27, R16, 0x3 ;  /* 0x000000101b117211 */ /* 0x000fe200078e18ff */
[----:B------:R-:W-:Y:S01]  /*3b00*/  CS2R R202, SRZ ;  /* 0x0000000000ca7805 */ /* 0x000fe2000001ff00 */
[----:B------:R-:W-:Y:S01]  /*3b10*/  LEA.HI.X.SX32 R35, R6, R23, 0x1, P0 ;  /* 0x0000001706237211 */ /* 0x000fe200000f0eff */
[----:B------:R2:W-:Y:S01]  /*3b20*/  STL.64 [R1+0x40], R30 ;  /* 0x0000401e01007387 */ /* 0x0005e20000100a00 */
[C---:B0-----:R-:W-:Y:S01]  /*3b30*/  LEA R28, P2, R0.reuse, R21, 0x1 ;  /* 0x00000015001c7211 */ /* 0x041fe200078408ff */
[----:B------:R-:W-:Y:S01]  /*3b40*/  CS2R R48, SRZ ;  /* 0x0000000000307805 */ /* 0x000fe2000001ff00 */
[----:B------:R-:W-:Y:S01]  /*3b50*/  LEA R20, P0, R13, R227, 0x1 ;  /* 0x000000e30d147211 */ /* 0x000fe200078008ff */
[----:B------:R-:W-:Y:S01]  /*3b60*/  CS2R R50, SRZ ;  /* 0x0000000000327805 */ /* 0x000fe2000001ff00 */
[----:B------:R-:W-:-:S02]  /*3b70*/  LEA.HI.X.SX32 R29, R0, R23, 0x1, P2 ;  /* 0x00000017001d7211 */ /* 0x000fc400010f0eff */
[----:B------:R-:W-:Y:S02]  /*3b80*/  LEA R0, R25, R8, 0x1 ;  /* 0x0000000819007211 */ /* 0x000fe400078e08ff */
[CC--:B-1----:R-:W-:Y:S01]  /*3b90*/  LEA R32, P1, R7.reuse, R21.reuse, 0x1 ;  /* 0x0000001507207211 */ /* 0x0c2fe200078208ff */
[----:B------:R0:W-:Y:S01]  /*3ba0*/  STL.64 [R1+0x38], R28 ;  /* 0x0000381c01007387 */ /* 0x0001e20000100a00 */
[----:B------:R-:W-:Y:S01]  /*3bb0*/  LOP3.LUT R210, R210, 0x30, R100, 0x78, !PT ;  /* 0x00000030d2d27812 */ /* 0x000fe200078e7864 */
[----:B------:R-:W-:Y:S01]  /*3bc0*/  CS2R R24, SRZ ;  /* 0x0000000000187805 */ /* 0x000fe2000001ff00 */
[C---:B--2---:R-:W-:Y:S01]  /*3bd0*/  LEA R30, P2, R8.reuse, R21, 0x1 ;  /* 0x00000015081e7211 */ /* 0x044fe200078408ff */
[----:B------:R1:W-:Y:S01]  /*3be0*/  STL.64 [R1+0x30], R34 ;  /* 0x0000302201007387 */ /* 0x0003e20000100a00 */
[-C--:B------:R-:W-:Y:S02]  /*3bf0*/  LEA.HI.X.SX32 R33, R7, R23.reuse, 0x1, P1 ;  /* 0x0000001707217211 */ /* 0x080fe400008f0eff */
[----:B------:R-:W-:-:S02]  /*3c00*/  LEA.HI.X.SX32 R31, R8, R23, 0x1, P2 ;  /* 0x00000017081f7211 */ /* 0x000fc400010f0eff */
[-C--:B------:R-:W-:Y:S01]  /*3c10*/  LEA R6, P2, R12, R227.reuse, 0x1 ;  /* 0x000000e30c067211 */ /* 0x080fe200078408ff */
[----:B------:R2:W-:Y:S01]  /*3c20*/  STL.64 [R1+0x28], R32 ;  /* 0x0000282001007387 */ /* 0x0005e20000100a00 */
[----:B------:R-:W-:Y:S02]  /*3c30*/  LEA R8, P1, R11, R227, 0x1 ;  /* 0x000000e30b087211 */ /* 0x000fe400078208ff */
[----:B0-----:R-:W-:Y:S01]  /*3c40*/  LEA R28, P3, R0, R21, 0x1 ;  /* 0x00000015001c7211 */ /* 0x001fe200078608ff */
[----:B------:R0:W-:Y:S01]  /*3c50*/  STL.64 [R1+0x20], R30 ;  /* 0x0000201e01007387 */ /* 0x0001e20000100a00 */
[----:B------:R-:W-:Y:S01]  /*3c60*/  LEA.HI.X.SX32 R7, R12, R19, 0x1, P2 ;  /* 0x000000130c077211 */ /* 0x000fe200010f0eff */
[----:B-1----:R-:W-:Y:S01]  /*3c70*/  CS2R R34, SRZ ;  /* 0x0000000000227805 */ /* 0x002fe2000001ff00 */
[----:B------:R-:W-:Y:S02]  /*3c80*/  LEA.HI.X.SX32 R29, R0, R23, 0x1, P3 ;  /* 0x00000017001d7211 */ /* 0x000fe400018f0eff */
[----:B------:R-:W-:Y:S01]  /*3c90*/  LEA R0, R27, R17, 0x3 ;  /* 0x000000111b007211 */ /* 0x000fe200078e18ff */
[----:B------:R-:W-:Y:S01]  /*3ca0*/  CS2R R22, SRZ ;  /* 0x0000000000167805 */ /* 0x000fe2000001ff00 */
[-C--:B------:R-:W-:Y:S01]  /*3cb0*/  LEA.HI.X.SX32 R21, R13, R19.reuse, 0x1, P0 ;  /* 0x000000130d157211 */ /* 0x080fe200000f0eff */
[----:B------:R1:W-:Y:S01]  /*3cc0*/  STL.64 [R1+0x18], R28 ;  /* 0x0000181c01007387 */ /* 0x0003e20000100a00 */
[----:B------:R-:W-:Y:S01]  /*3cd0*/  LEA R4, R27, R0, 0x3 ;  /* 0x000000001b047211 */ /* 0x000fe200078e18ff */
[----:B--2---:R-:W-:Y:S01]  /*3ce0*/  CS2R R32, SRZ ;  /* 0x0000000000207805 */ /* 0x004fe2000001ff00 */
[----:B------:R-:W-:Y:S01]  /*3cf0*/  LEA.HI.X.SX32 R9, R11, R19, 0x1, P1 ;  /* 0x000000130b097211 */ /* 0x000fe200008f0eff */
[----:B------:R2:W-:Y:S01]  /*3d00*/  STL.64 [R1], R6 ;  /* 0x0000000601007387 */ /* 0x0005e20000100a00 */
[CC--:B------:R-:W-:Y:S01]  /*3d10*/  LEA R248, P1, R15.reuse, R227.reuse, 0x1 ;  /* 0x000000e30ff87211 */ /* 0x0c0fe200078208ff */
[----:B0-----:R-:W-:Y:S01]  /*3d20*/  CS2R R30, SRZ ;  /* 0x00000000001e7805 */ /* 0x001fe2000001ff00 */
[-C--:B------:R-:W-:Y:S01]  /*3d30*/  LEA R250, P0, R14, R227.reuse, 0x1 ;  /* 0x000000e30efa7211 */ /* 0x080fe200078008ff */
[----:B------:R0:W-:Y:S01]  /*3d40*/  STL.64 [R1+0x10], R20 ;  /* 0x0000101401007387 */ /* 0x0001e20000100a00 */
[----:B------:R-:W-:Y:S01]  /*3d50*/  LEA R246, P2, R16, R227, 0x1 ;  /* 0x000000e310f67211 */ /* 0x000fe200078408ff */
[----:B------:R-:W-:Y:S01]  /*3d60*/  CS2R R10, SRZ ;  /* 0x00000000000a7805 */ /* 0x000fe2000001ff00 */
[----:B------:R-:W-:Y:S01]  /*3d70*/  LEA.HI.X.SX32 R249, R15, R19, 0x1, P1 ;  /* 0x000000130ff97211 */ /* 0x000fe200008f0eff */
[----:B------:R3:W-:Y:S01]  /*3d80*/  STL.64 [R1+0x8], R8 ;  /* 0x0000080801007387 */ /* 0x0007e20000100a00 */
[----:B------:R-:W-:Y:S01]  /*3d90*/  LEA R242, P1, R0, R227, 0x1 ;  /* 0x000000e300f27211 */ /* 0x000fe200078208ff */
[----:B-1----:R-:W-:Y:S01]  /*3da0*/  CS2R R28, SRZ ;  /* 0x00000000001c7805 */ /* 0x002fe2000001ff00 */
[----:B------:R-:W-:-:S02]  /*3db0*/  LEA.HI.X.SX32 R251, R14, R19, 0x1, P0 ;  /* 0x000000130efb7211 */ /* 0x000fc400000f0eff */
[C---:B--2---:R-:W-:Y:S02]  /*3dc0*/  LEA R6, R27.reuse, R4, 0x3 ;  /* 0x000000041b067211 */ /* 0x044fe400078e18ff */
[----:B------:R-:W-:Y:S01]  /*3dd0*/  LEA.HI.X.SX32 R247, R16, R19, 0x1, P2 ;  /* 0x0000001310f77211 */ /* 0x000fe200010f0eff */
[----:B0-----:R-:W-:Y:S01]  /*3de0*/  CS2R R20, SRZ ;  /* 0x0000000000147805 */ /* 0x001fe2000001ff00 */
[----:B------:R-:W-:Y:S02]  /*3df0*/  LEA R7, R27, R6, 0x3 ;  /* 0x000000061b077211 */ /* 0x000fe400078e18ff */
[----:B------:R-:W-:Y:S02]  /*3e00*/  LEA R244, P0, R17, R227, 0x1 ;  /* 0x000000e311f47211 */ /* 0x000fe400078008ff */
[----:B---3--:R-:W-:Y:S02]  /*3e10*/  LEA R8, R27, R7, 0x3 ;  /* 0x000000071b087211 */ /* 0x008fe400078e18ff */
[----:B------:R-:W-:-:S02]  /*3e20*/  LEA R240, P2, R4, R227, 0x1 ;  /* 0x000000e304f07211 */ /* 0x000fc400078408ff */
[C---:B------:R-:W-:Y:S02]  /*3e30*/  LEA R9, R27.reuse, R8, 0x3 ;  /* 0x000000081b097211 */ /* 0x040fe400078e18ff */
[----:B------:R-:W-:Y:S02]  /*3e40*/  LEA.HI.X.SX32 R243, R0, R19, 0x1, P1 ;  /* 0x0000001300f37211 */ /* 0x000fe400008f0eff */
[----:B------:R-:W-:Y:S02]  /*3e50*/  LEA R0, R27, R9, 0x3 ;  /* 0x000000091b007211 */ /* 0x000fe400078e18ff */
[-C--:B------:R-:W-:Y:S02]  /*3e60*/  LEA.HI.X.SX32 R245, R17, R19.reuse, 0x1, P0 ;  /* 0x0000001311f57211 */ /* 0x080fe400000f0eff */
[----:B------:R-:W-:Y:S01]  /*3e70*/  LEA.HI.X.SX32 R241, R4, R19, 0x1, P2 ;  /* 0x0000001304f17211 */ /* 0x000fe200010f0eff */
[----:B------:R-:W-:Y:S01]  /*3e80*/  CS2R R16, SRZ ;  /* 0x0000000000107805 */ /* 0x000fe2000001ff00 */
[----:B------:R-:W-:-:S02]  /*3e90*/  LEA R238, P0, R6, R227, 0x1 ;  /* 0x000000e306ee7211 */ /* 0x000fc400078008ff */
[C---:B------:R-:W-:Y:S02]  /*3ea0*/  LEA R4, R27.reuse, R0, 0x3 ;  /* 0x000000001b047211 */ /* 0x040fe400078e18ff */
[----:B------:R-:W-:Y:S02]  /*3eb0*/  LEA.HI.X.SX32 R239, R6, R19, 0x1, P0 ;  /* 0x0000001306ef7211 */ /* 0x000fe400000f0eff */
[----:B------:R-:W-:Y:S02]  /*3ec0*/  LEA R6, R27, R4, 0x3 ;  /* 0x000000041b067211 */ /* 0x000fe400078e18ff */
[-C--:B------:R-:W-:Y:S01]  /*3ed0*/  LEA R236, P1, R7, R227.reuse, 0x1 ;  /* 0x000000e307ec7211 */ /* 0x080fe200078208ff */
[----:B------:R-:W-:Y:S01]  /*3ee0*/  CS2R R26, SRZ ;  /* 0x00000000001a7805 */ /* 0x000fe2000001ff00 */
[-C--:B------:R-:W-:Y:S02]  /*3ef0*/  LEA R234, P2, R8, R227.reuse, 0x1 ;  /* 0x000000e308ea7211 */ /* 0x080fe400078408ff */
[----:B------:R-:W-:-:S02]  /*3f00*/  LEA R226, P3, R6, R227, 0x1 ;  /* 0x000000e306e27211 */ /* 0x000fc400078608ff */
[-C--:B------:R-:W-:Y:S02]  /*3f10*/  LEA.HI.X.SX32 R237, R7, R19.reuse, 0x1, P1 ;  /* 0x0000001307ed7211 */ /* 0x080fe400008f0eff */
[----:B------:R-:W-:Y:S02]  /*3f20*/  LEA.HI.X.SX32 R235, R8, R19, 0x1, P2 ;  /* 0x0000001308eb7211 */ /* 0x000fe400010f0eff */
[-C--:B------:R-:W-:Y:S02]  /*3f30*/  LEA R232, P0, R9, R227.reuse, 0x1 ;  /* 0x000000e309e87211 */ /* 0x080fe400078008ff */
[-C--:B------:R-:W-:Y:S02]  /*3f40*/  LEA R230, P1, R0, R227.reuse, 0x1 ;  /* 0x000000e300e67211 */ /* 0x080fe400078208ff */
[----:B------:R-:W-:Y:S02]  /*3f50*/  LEA R228, P2, R4, R227, 0x1 ;  /* 0x000000e304e47211 */ /* 0x000fe400078408ff */
[----:B------:R-:W-:-:S02]  /*3f60*/  LEA.HI.X.SX32 R227, R6, R19, 0x1, P3 ;  /* 0x0000001306e37211 */ /* 0x000fc400018f0eff */
[----:B------:R-:W-:Y:S02]  /*3f70*/  LOP3.LUT R6, R101, 0x30, RZ, 0xc0, !PT ;  /* 0x0000003065067812 */ /* 0x000fe400078ec0ff */
[-C--:B------:R-:W-:Y:S02]  /*3f80*/  LEA.HI.X.SX32 R233, R9, R19.reuse, 0x1, P0 ;  /* 0x0000001309e97211 */ /* 0x080fe400000f0eff */
[----:B------:R-:W-:Y:S01]  /*3f90*/  LEA R6, R5, R6, 0x6 ;  /* 0x0000000605067211 */ /* 0x000fe200078e30ff */
[----:B------:R-:W-:Y:S01]  /*3fa0*/  CS2R R8, SRZ ;  /* 0x0000000000087805 */ /* 0x000fe2000001ff00 */
[-C--:B------:R-:W-:Y:S02]  /*3fb0*/  LEA.HI.X.SX32 R231, R0, R19.reuse, 0x1, P1 ;  /* 0x0000001300e77211 */ /* 0x080fe400008f0eff */
[----:B------:R-:W-:Y:S02]  /*3fc0*/  LEA.HI.X.SX32 R229, R4, R19, 0x1, P2 ;  /* 0x0000001304e57211 */ /* 0x000fe400010f0eff */
[----:B------:R-:W-:Y:S01]  /*3fd0*/  LOP3.LUT R5, R6, 0x30, R100, 0x78, !PT ;  /* 0x0000003006057812 */ /* 0x000fe200078e7864 */
[----:B------:R-:W-:Y:S01]  /*3fe0*/  CS2R R18, SRZ ;  /* 0x0000000000127805 */ /* 0x000fe2000001ff00 */
[----:B------:R-:W-:-:S02]  /*3ff0*/  MOV R119, 0xff800000 ;  /* 0xff80000000777802 */ /* 0x000fc40000000f00 */
[----:B------:R-:W-:Y:S02]  /*4000*/  MOV R222, 0x3f800000 ;  /* 0x3f80000000de7802 */ /* 0x000fe40000000f00 */
[----:B------:R-:W-:Y:S02]  /*4010*/  MOV R4, RZ ;  /* 0x000000ff00047202 */ /* 0x000fe40000000f00 */
[----:B------:R-:W-:Y:S02]  /*4020*/  MOV R0, RZ ;  /* 0x000000ff00007202 */ /* 0x000fe40000000f00 */
[----:B------:R-:W-:Y:S02]  /*4030*/  MOV R216, RZ ;  /* 0x000000ff00d87202 */ /* 0x000fe40000000f00 */
[----:B------:R-:W-:Y:S02]  /*4040*/  MOV R221, 0x3f800000 ;  /* 0x3f80000000dd7802 */ /* 0x000fe40000000f00 */
[----:B------:R-:W-:-:S02]  /*4050*/  MOV R220, 0x3f800000 ;  /* 0x3f80000000dc7802 */ /* 0x000fc40000000f00 */
[----:B------:R-:W-:Y:S02]  /*4060*/  MOV R219, 0x3f800000 ;  /* 0x3f80000000db7802 */ /* 0x000fe40000000f00 */
[----:B------:R-:W-:Y:S02]  /*4070*/  MOV R118, 0xff800000 ;  /* 0xff80000000767802 */ /* 0x000fe40000000f00 */
[----:B------:R-:W-:Y:S02]  /*4080*/  MOV R117, 0xff800000 ;  /* 0xff80000000757802 */ /* 0x000fe40000000f00 */
[----:B------:R-:W-:Y:S02]  /*4090*/  MOV R116, 0xff800000 ;  /* 0xff80000000747802 */ /* 0x000fe40000000f00 */
[C---:B------:R-:W-:Y:S02]  /*40a0*/  LOP3.LUT R12, R215.reuse, 0x20, RZ, 0x3c, !PT ;  /* 0x00000020d70c7812 */ /* 0x040fe400078e3cff */
[----:B------:R-:W-:-:S02]  /*40b0*/  LOP3.LUT R7, R215, 0x40, RZ, 0x3c, !PT ;  /* 0x00000040d7077812 */ /* 0x000fc400078e3cff */
[----:B------:R-:W-:Y:S02]  /*40c0*/  LOP3.LUT R6, R215, 0x60, RZ, 0x3c, !PT ;  /* 0x00000060d7067812 */ /* 0x000fe400078e3cff */
[----:B------:R-:W-:-:S04]  /*40d0*/  LOP3.LUT R252, R210, 0x40, RZ, 0x3c, !PT ;  /* 0x00000040d2fc7812 */ /* 0x000fc800078e3cff */
.L_x_1:
[----:B------:R-:W2:Y:S04]  /*40e0*/  LDL.64 R6, [R1+0x88] ;  /* 0x0000880001067983 */ /* 0x000ea80000100a00 */
[----:B------:R-:W3:Y:S04]  /*40f0*/  LDL.64 R100, [R1+0x68] ;  /* 0x0000680001647983 */ /* 0x000ee80000100a00 */
[----:B------:R-:W4:Y:S04]  /*4100*/  LDL.64 R12, [R1+0x80] ;  /* 0x00008000010c7983 */ /* 0x000f280000100a00 */
[----:B------:R-:W5:Y:S04]  /*4110*/  LDL.64 R104, [R1+0x90] ;  /* 0x0000900001687983 */ /* 0x000f680000100a00 */
        /* <DEDUP_REMOVED lines=12> */
[----:B------:R-:W5:Y:S04]  /*41e0*/  LDL.64 R160, [R1] ;  /* 0x0000000001a07983 */ /* 0x000f680000100a00 */
[----:B------:R-:W5:Y:S01]  /*41f0*/  LDL.64 R162, [R1+0x8] ;  /* 0x0000080001a27983 */ /* 0x000f620000100a00 */
[----:B--2---:R-:W-:-:S04]  /*4200*/  IMAD.WIDE R6, R4, 0x2, R6 ;  /* 0x0000000204067825 */ /* 0x004fc800078e0206 */
[----:B---3--:R-:W-:-:S04]  /*4210*/  IMAD.WIDE R100, R4, 0x2, R100 ;  /* 0x0000000204647825 */ /* 0x008fc800078e0264 */
[C---:B----4-:R-:W-:Y:S01]  /*4220*/  IMAD.WIDE R12, R4.reuse, 0x2, R12 ;  /* 0x00000002040c7825 */ /* 0x050fe200078e020c */
[----:B------:R0:W2:Y:S03]  /*4230*/  LDG.E.U16 R107, [R100.64] ;  /* 0x00000004646b7981 */ /* 0x0000a6000c1e1500 */
[C---:B-----5:R-:W-:Y:S01]  /*4240*/  IMAD.WIDE R110, R4.reuse, 0x2, R104 ;  /* 0x00000002046e7825 */ /* 0x060fe200078e0268 */
[----:B------:R1:W3:Y:S03]  /*4250*/  LDG.E.U16 R106, [R12.64] ;  /* 0x000000040c6a7981 */ /* 0x0002e6000c1e1500 */
[C---:B------:R-:W-:Y:S01]  /*4260*/  IMAD.WIDE R14, R4.reuse, 0x2, R14 ;  /* 0x00000002040e7825 */ /* 0x040fe200078e020e */
[----:B------:R4:W5:Y:S03]  /*4270*/  LDG.E.U16 R105, [R6.64] ;  /* 0x0000000406697981 */ /* 0x000966000c1e1500 */
[C---:B------:R-:W-:Y:S01]  /*4280*/  IMAD.WIDE R102, R4.reuse, 0x2, R102 ;  /* 0x0000000204667825 */ /* 0x040fe200078e0266 */
[----:B------:R0:W2:Y:S04]  /*4290*/  LDG.E.U16 R108, [R14.64] ;  /* 0x000000040e6c7981 */ /* 0x0000a8000c1e1500 */
[----:B------:R1:W3:Y:S01]  /*42a0*/  LDG.E.U16 R109, [R102.64] ;  /* 0x00000004666d7981 */ /* 0x0002e2000c1e1500 */
[----:B----4-:R-:W-:-:S03]  /*42b0*/  IMAD.WIDE R6, R4, 0x2, R138 ;  /* 0x0000000204067825 */ /* 0x010fc600078e028a */
[----:B------:R4:W3:Y:S01]  /*42c0*/  LDG.E.U16 R104, [R110.64] ;  /* 0x000000046e687981 */ /* 0x0008e2000c1e1500 */
[----:B0-----:R-:W-:-:S04]  /*42d0*/  IMAD.WIDE R100, R4, 0x2, R122 ;  /* 0x0000000204647825 */ /* 0x001fc800078e027a */
[----:B-1----:R-:W-:-:S04]  /*42e0*/  IMAD.WIDE R12, R4, 0x2, R136 ;  /* 0x00000002040c7825 */ /* 0x002fc800078e0288 */
[C---:B------:R-:W-:Y:S01]  /*42f0*/  IMAD.WIDE R14, R4.reuse, 0x2, R124 ;  /* 0x00000002040e7825 */ /* 0x040fe200078e027c */
[----:B----4-:R0:W4:Y:S03]  /*4300*/  LDG.E.U16 R110, [R6.64] ;  /* 0x00000004066e7981 */ /* 0x010126000c1e1500 */
[C---:B------:R-:W-:Y:S01]  /*4310*/  IMAD.WIDE R102, R4.reuse, 0x2, R120 ;  /* 0x0000000204667825 */ /* 0x040fe200078e0278 */
[----:B------:R1:W5:Y:S04]  /*4320*/  LDG.E.U16 R124, [R100.64] ;  /* 0x00000004647c7981 */ /* 0x000368000c1e1500 */
[----:B------:R1:W5:Y:S01]  /*4330*/  LDG.E.U16 R121, [R12.64] ;  /* 0x000000040c797981 */ /* 0x000362000c1e1500 */
[----:B0-----:R-:W-:-:S03]  /*4340*/  IMAD.WIDE R6, R4, 0x2, R134 ;  /* 0x0000000204067825 */ /* 0x001fc600078e0286 */
[----:B------:R0:W5:Y:S04]  /*4350*/  LDG.E.U16 R125, [R102.64] ;  /* 0x00000004667d7981 */ /* 0x000168000c1e1500 */
[----:B------:R0:W5:Y:S01]  /*4360*/  LDG.E.U16 R122, [R14.64] ;  /* 0x000000040e7a7981 */ /* 0x000162000c1e1500 */
[----:B-1----:R-:W-:-:S04]  /*4370*/  IMAD.WIDE R12, R4, 0x2, R132 ;  /* 0x00000002040c7825 */ /* 0x002fc800078e0284 */
[C---:B------:R-:W-:Y:S01]  /*4380*/  IMAD.WIDE R100, R4.reuse, 0x2, R128 ;  /* 0x0000000204647825 */ /* 0x040fe200078e0280 */
[----:B------:R-:W5:Y:S03]  /*4390*/  LDG.E.U16 R111, [R12.64] ;  /* 0x000000040c6f7981 */ /* 0x000f66000c1e1500 */
[C---:B0-----:R-:W-:Y:S01]  /*43a0*/  IMAD.WIDE R14, R4.reuse, 0x2, R130 ;  /* 0x00000002040e7825 */ /* 0x041fe200078e0282 */
[----:B------:R-:W5:Y:S03]  /*43b0*/  LDG.E.U16 R123, [R100.64] ;  /* 0x00000004647b7981 */ /* 0x000f66000c1e1500 */
[----:B------:R-:W-:Y:S01]  /*43c0*/  IMAD.WIDE R102, R4, 0x2, R126 ;  /* 0x0000000204667825 */ /* 0x000fe200078e027e */
[----:B------:R-:W5:Y:S04]  /*43d0*/  LDG.E.U16 R120, [R14.64] ;  /* 0x000000040e787981 */ /* 0x000f68000c1e1500 */
[----:B------:R0:W5:Y:S04]  /*43e0*/  LDG.E.U16 R126, [R6.64] ;  /* 0x00000004067e7981 */ /* 0x000168000c1e1500 */
[----:B------:R-:W5:Y:S04]  /*43f0*/  LDG.E.U16 R132, [R102.64] ;  /* 0x0000000466847981 */ /* 0x000f68000c1e1500 */
[----:B------:R-:W-:Y:S06]  /*4400*/  BAR.SYNC.DEFER_BLOCKING 0x0 ;  /* 0x0000000000007b1d */ /* 0x000fec0000010000 */
[----:B0-----:R-:W5:Y:S01]  /*4410*/  LDL.64 R6, [R1+0x10] ;  /* 0x0000100001067983 */ /* 0x001f620000100a00 */
[----:B------:R-:W-:-:S02]  /*4420*/  LOP3.LUT R127, R215, 0x20, RZ, 0x3c, !PT ;  /* 0x00000020d77f7812 */ /* 0x000fc400078e3cff */
[C---:B------:R-:W-:Y:S01]  /*4430*/  LOP3.LUT R128, R215.reuse, 0x40, RZ, 0x3c, !PT ;  /* 0x00000040d7807812 */ /* 0x040fe200078e3cff */
[----:B--2---:R-:W-:Y:S04]  /*4440*/  STS.U16 [R215+0x10800], R108 ;  /* 0x0108006cd7007388 */ /* 0x004fe80000000400 */
[----:B---3--:R-:W-:Y:S04]  /*4450*/  STS.U16 [R215+0x10000], R104 ;  /* 0x01000068d7007388 */ /* 0x008fe80000000400 */
[----:B----4-:R-:W-:Y:S04]  /*4460*/  STS.U16 [R215+0x11000], R110 ;  /* 0x0110006ed7007388 */ /* 0x010fe80000000400 */
[----:B-----5:R-:W-:Y:S04]  /*4470*/  STS.U16 [R215+0x11800], R124 ;  /* 0x0118007cd7007388 */ /* 0x020fe80000000400 */
        /* <DEDUP_REMOVED lines=13> */
[----:B------:R-:W-:Y:S06]  /*4550*/  BAR.SYNC.DEFER_BLOCKING 0x0 ;  /* 0x0000000000007b1d */ /* 0x000fec0000010000 */
[----:B------:R-:W-:Y:S04]  /*4560*/  LDSM.16.MT88.4 R156, [R3] ;  /* 0x00000000039c783b */ /* 0x000fe80000004200 */
[----:B------:R-:W0:Y:S04]  /*4570*/  LDSM.16.M88.4 R152, [R210+0x10000] ;  /* 0x01000000d298783b */ /* 0x000e280000000200 */
[----:B------:R-:W1:Y:S04]  /*4580*/  LDSM.16.M88.4 R148, [R210+0x10800] ;  /* 0x01080000d294783b */ /* 0x000e680000000200 */
[----:B------:R-:W2:Y:S04]  /*4590*/  LDSM.16.M88.4 R128, [R210+0x11000] ;  /* 0x01100000d280783b */ /* 0x000ea80000000200 */
[----:B------:R-:W3:Y:S04]  /*45a0*/  LDSM.16.MT88.4 R136, [R3+0x100] ;  /* 0x000100000388783b */ /* 0x000ee80000004200 */
[----:B------:R-:W4:Y:S04]  /*45b0*/  LDSM.16.M88.4 R12, [R210+0x11800] ;  /* 0x01180000d20c783b */ /* 0x000f280000000200 */
[----:B------:R-:W5:Y:S04]  /*45c0*/  LDSM.16.MT88.4 R124, [R3+0x2000] ;  /* 0x00200000037c783b */ /* 0x000f680000004200 */
[----:B------:R-:W3:Y:S01]  /*45d0*/  LDSM.16.MT88.4 R104, [R3+0x2100] ;  /* 0x002100000368783b */ /* 0x000ee20000004200 */
[C---:B0-----:R-:W-:Y:S08]  /*45e0*/  HMMA.16816.F32 R140, R156.reuse, R152, RZ ;  /* 0x000000989c8c723c */ /* 0x041ff000000018ff */
[C---:B-1----:R-:W-:Y:S08]  /*45f0*/  HMMA.16816.F32 R120, R156.reuse, R148, RZ ;  /* 0x000000949c78723c */ /* 0x042ff000000018ff */
[----:B--2---:R-:W-:Y:S08]  /*4600*/  HMMA.16816.F32 R100, R156, R128, RZ ;  /* 0x000000809c64723c */ /* 0x004ff000000018ff */
[C---:B---3--:R-:W-:Y:S08]  /*4610*/  HMMA.16816.F32 R144, R136.reuse, R152, RZ ;  /* 0x000000988890723c */ /* 0x048ff000000018ff */
[C---:B------:R-:W-:Y:S08]  /*4620*/  HMMA.16816.F32 R132, R136.reuse, R148, RZ ;  /* 0x000000948884723c */ /* 0x040ff000000018ff */
[----:B------:R-:W-:Y:S08]  /*4630*/  HMMA.16816.F32 R108, R136, R128, RZ ;  /* 0x00000080886c723c */ /* 0x000ff000000018ff */
[-C--:B----4-:R-:W-:Y:S08]  /*4640*/  HMMA.16816.F32 R156, R156, R12.reuse, RZ ;  /* 0x0000000c9c9c723c */ /* 0x090ff000000018ff */
[----:B------:R-:W-:Y:S08]  /*4650*/  HMMA.16816.F32 R136, R136, R12, RZ ;  /* 0x0000000c8888723c */ /* 0x000ff000000018ff */
[C---:B-----5:R-:W-:Y:S08]  /*4660*/  HMMA.16816.F32 R140, R124.reuse, R154, R140 ;  /* 0x0000009a7c8c723c */ /* 0x060ff0000000188c */
[C---:B------:R-:W-:Y:S08]  /*4670*/  HMMA.16816.F32 R120, R124.reuse, R150, R120 ;  /* 0x000000967c78723c */ /* 0x040ff00000001878 */
[C---:B------:R-:W-:Y:S08]  /*4680*/  HMMA.16816.F32 R100, R124.reuse, R130, R100 ;  /* 0x000000827c64723c */ /* 0x040ff00000001864 */
[----:B------:R-:W-:Y:S01]  /*4690*/  HMMA.16816.F32 R124, R124, R14, R156 ;  /* 0x0000000e7c7c723c */ /* 0x000fe2000000189c */
[----:B------:R-:W-:Y:S07]  /*46a0*/  LDSM.16.MT88.4 R156, [R3+0x4000] ;  /* 0x00400000039c783b */ /* 0x000fee0000004200 */
[C---:B------:R-:W-:Y:S01]  /*46b0*/  HMMA.16816.F32 R152, R104.reuse, R154, R144 ;  /* 0x0000009a6898723c */ /* 0x040fe20000001890 */
[----:B------:R-:W0:Y:S07]  /*46c0*/  LDSM.16.M88.4 R144, [R252+0x10000] ;  /* 0x01000000fc90783b */ /* 0x000e2e0000000200 */
[C---:B------:R-:W-:Y:S01]  /*46d0*/  HMMA.16816.F32 R148, R104.reuse, R150, R132 ;  /* 0x000000966894723c */ /* 0x040fe20000001884 */
[----:B------:R-:W1:Y:S07]  /*46e0*/  LDSM.16.M88.4 R132, [R252+0x10800] ;  /* 0x01080000fc84783b */ /* 0x000e6e0000000200 */
[C---:B------:R-:W-:Y:S01]  /*46f0*/  HMMA.16816.F32 R128, R104.reuse, R130, R108 ;  /* 0x000000826880723c */ /* 0x040fe2000000186c */
[----:B------:R-:W2:Y:S07]  /*4700*/  LDSM.16.M88.4 R108, [R252+0x11000] ;  /* 0x01100000fc6c783b */ /* 0x000eae0000000200 */
[----:B------:R-:W-:Y:S01]  /*4710*/  HMMA.16816.F32 R136, R104, R14, R136 ;  /* 0x0000000e6888723c */ /* 0x000fe20000001888 */
[----:B------:R-:W3:Y:S04]  /*4720*/  LDSM.16.M88.4 R104, [R252+0x11800] ;  /* 0x01180000fc68783b */ /* 0x000ee80000000200 */
[----:B------:R-:W4:Y:S03]  /*4730*/  LDSM.16.MT88.4 R12, [R3+0x4100] ;  /* 0x00410000030c783b */ /* 0x000f260000004200 */
[C---:B0-----:R-:W-:Y:S08]  /*4740*/  HMMA.16816.F32 R140, R156.reuse, R144, R140 ;  /* 0x000000909c8c723c */ /* 0x041ff0000000188c */
[C---:B-1----:R-:W-:Y:S08]  /*4750*/  HMMA.16816.F32 R120, R156.reuse, R132, R120 ;  /* 0x000000849c78723c */ /* 0x042ff00000001878 */
[C---:B--2---:R-:W-:Y:S08]  /*4760*/  HMMA.16816.F32 R100, R156.reuse, R108, R100 ;  /* 0x0000006c9c64723c */ /* 0x044ff00000001864 */
[----:B---3--:R-:W-:Y:S01]  /*4770*/  HMMA.16816.F32 R124, R156, R104, R124 ;  /* 0x000000689c7c723c */ /* 0x008fe2000000187c */
[----:B------:R-:W0:Y:S07]  /*4780*/  LDSM.16.MT88.4 R156, [R3+0x6000] ;  /* 0x00600000039c783b */ /* 0x000e2e0000004200 */
[C---:B----4-:R-:W-:Y:S08]  /*4790*/  HMMA.16816.F32 R152, R12.reuse, R144, R152 ;  /* 0x000000900c98723c */ /* 0x050ff00000001898 */
[C---:B------:R-:W-:Y:S08]  /*47a0*/  HMMA.16816.F32 R148, R12.reuse, R132, R148 ;  /* 0x000000840c94723c */ /* 0x040ff00000001894 */
[C---:B------:R-:W-:Y:S08]  /*47b0*/  HMMA.16816.F32 R128, R12.reuse, R108, R128 ;  /* 0x0000006c0c80723c */ /* 0x040ff00000001880 */
[----:B------:R-:W-:Y:S01]  /*47c0*/  HMMA.16816.F32 R136, R12, R104, R136 ;  /* 0x000000680c88723c */ /* 0x000fe20000001888 */
[----:B------:R-:W1:Y:S07]  /*47d0*/  LDSM.16.MT88.4 R12, [R3+0x6100] ;  /* 0x00610000030c783b */ /* 0x000e6e0000004200 */
[C---:B0-----:R-:W-:Y:S08]  /*47e0*/  HMMA.16816.F32 R140, R156.reuse, R146, R140 ;  /* 0x000000929c8c723c */ /* 0x041ff0000000188c */
[C---:B------:R-:W-:Y:S08]  /*47f0*/  HMMA.16816.F32 R120, R156.reuse, R134, R120 ;  /* 0x000000869c78723c */ /* 0x040ff00000001878 */
[C---:B------:R-:W-:Y:S08]  /*4800*/  HMMA.16816.F32 R100, R156.reuse, R110, R100 ;  /* 0x0000006e9c64723c */ /* 0x040ff00000001864 */
[----:B------:R-:W-:Y:S01]  /*4810*/  HMMA.16816.F32 R124, R156, R106, R124 ;  /* 0x0000006a9c7c723c */ /* 0x000fe2000000187c */
[----:B------:R-:W-:Y:S07]  /*4820*/  LDSM.16.M88.4 R156, [R210+0x10080] ;  /* 0x01008000d29c783b */ /* 0x000fee0000000200 */
[C---:B-1----:R-:W-:Y:S01]  /*4830*/  HMMA.16816.F32 R144, R12.reuse, R146, R152 ;  /* 0x000000920c90723c */ /* 0x042fe20000001898 */
[----:B------:R-:W-:Y:S07]  /*4840*/  LDSM.16.M88.4 R152, [R210+0x10880] ;  /* 0x01088000d298783b */ /* 0x000fee0000000200 */
[C---:B------:R-:W-:Y:S01]  /*4850*/  HMMA.16816.F32 R132, R12.reuse, R134, R148 ;  /* 0x000000860c84723c */ /* 0x040fe20000001894 */
[----:B------:R-:W-:Y:S07]  /*4860*/  LDSM.16.M88.4 R148, [R210+0x11080] ;  /* 0x01108000d294783b */ /* 0x000fee0000000200 */
[C---:B------:R-:W-:Y:S01]  /*4870*/  HMMA.16816.F32 R108, R12.reuse, R110, R128 ;  /* 0x0000006e0c6c723c */ /* 0x040fe20000001880 */
[----:B------:R-:W0:Y:S07]  /*4880*/  LDSM.16.MT88.4 R128, [R3+0x8000] ;  /* 0x008000000380783b */ /* 0x000e2e0000004200 */
[----:B------:R-:W-:Y:S01]  /*4890*/  HMMA.16816.F32 R136, R12, R106, R136 ;  /* 0x0000006a0c88723c */ /* 0x000fe20000001888 */
[----:B------:R-:W-:Y:S04]  /*48a0*/  LDSM.16.M88.4 R104, [R210+0x11880] ;  /* 0x01188000d268783b */ /* 0x000fe80000000200 */
[----:B------:R-:W1:Y:S01]  /*48b0*/  LDSM.16.MT88.4 R12, [R3+0x8100] ;  /* 0x00810000030c783b */ /* 0x000e620000004200 */
[----:B------:R-:W-:-:S06]  /*48c0*/  IMAD.WIDE R6, R0, 0x2, R6 ;  /* 0x0000000200067825 */ /* 0x000fcc00078e0206 */
[----:B------:R2:W3:Y:S01]  /*48d0*/  LDG.E.U16 R7, [R6.64] ;  /* 0x0000000406077981 */ /* 0x0004e2000c1e1500 */
[-C--:B0-----:R-:W-:Y:S08]  /*48e0*/  HMMA.16816.F32 R140, R128, R156.reuse, R140 ;  /* 0x0000009c808c723c */ /* 0x081ff0000000188c */
[C---:B-1----:R-:W-:Y:S08]  /*48f0*/  HMMA.16816.F32 R144, R12.reuse, R156, R144 ;  /* 0x0000009c0c90723c */ /* 0x042ff00000001890 */
[C---:B------:R-:W-:Y:S08]  /*4900*/  HMMA.16816.F32 R132, R12.reuse, R152, R132 ;  /* 0x000000980c84723c */ /* 0x040ff00000001884 */
[C---:B------:R-:W-:Y:S08]  /*4910*/  HMMA.16816.F32 R108, R12.reuse, R148, R108 ;  /* 0x000000940c6c723c */ /* 0x040ff0000000186c */
[-C--:B------:R-:W-:Y:S07]  /*4920*/  HMMA.16816.F32 R136, R12, R104.reuse, R136 ;  /* 0x000000680c88723c */ /* 0x080fee0000001888 */
[C---:B------:R-:W-:Y:S01]  /*4930*/  IMAD.WIDE R12, R0.reuse, 0x2, R250 ;  /* 0x00000002000c7825 */ /* 0x040fe200078e02fa */
[C---:B------:R-:W-:Y:S03]  /*4940*/  HMMA.16816.F32 R124, R128.reuse, R104, R124 ;  /* 0x00000068807c723c */ /* 0x040fe6000000187c */
[C---:B------:R-:W-:Y:S01]  /*4950*/  IMAD.WIDE R14, R0.reuse, 0x2, R160 ;  /* 0x00000002000e7825 */ /* 0x040fe200078e02a0 */
[----:B--2---:R0:W2:Y:S03]  /*4960*/  LDG.E.U16 R6, [R12.64] ;  /* 0x000000040c067981 */ /* 0x0040a6000c1e1500 */
[C---:B------:R-:W-:Y:S01]  /*4970*/  IMAD.WIDE R104, R0.reuse, 0x2, R162 ;  /* 0x0000000200687825 */ /* 0x040fe200078e02a2 */
[C---:B------:R-:W-:Y:S01]  /*4980*/  HMMA.16816.F32 R120, R128.reuse, R152, R120 ;  /* 0x000000988078723c */ /* 0x040fe20000001878 */
[----:B------:R-:W1:Y:S07]  /*4990*/  LDSM.16.MT88.4 R160, [R3+0xa000] ;  /* 0x00a0000003a0783b */ /* 0x000e6e0000004200 */
[----:B------:R-:W-:Y:S01]  /*49a0*/  HMMA.16816.F32 R100, R128, R148, R100 ;  /* 0x000000948064723c */ /* 0x000fe20000001864 */
[----:B------:R0:W4:Y:S04]  /*49b0*/  LDG.E.U16 R128, [R14.64] ;  /* 0x000000040e807981 */ /* 0x000128000c1e1500 */
[----:B------:R5:W2:Y:S04]  /*49c0*/  LDG.E.U16 R129, [R104.64] ;  /* 0x0000000468817981 */ /* 0x000aa8000c1e1500 */
[----:B0-----:R-:W0:Y:S01]  /*49d0*/  LDSM.16.MT88.4 R12, [R3+0xa100] ;  /* 0x00a10000030c783b */ /* 0x001e220000004200 */
[C---:B-1----:R-:W-:Y:S08]  /*49e0*/  HMMA.16816.F32 R140, R160.reuse, R158, R140 ;  /* 0x0000009ea08c723c */ /* 0x042ff0000000188c */
[C---:B------:R-:W-:Y:S08]  /*49f0*/  HMMA.16816.F32 R120, R160.reuse, R154, R120 ;  /* 0x0000009aa078723c */ /* 0x040ff00000001878 */
[C---:B------:R-:W-:Y:S08]  /*4a00*/  HMMA.16816.F32 R100, R160.reuse, R150, R100 ;  /* 0x00000096a064723c */ /* 0x040ff00000001864 */
[----:B------:R-:W-:Y:S01]  /*4a10*/  HMMA.16816.F32 R124, R160, R106, R124 ;  /* 0x0000006aa07c723c */ /* 0x000fe2000000187c */
[----:B------:R-:W-:Y:S07]  /*4a20*/  LDSM.16.MT88.4 R160, [R3+0xe000] ;  /* 0x00e0000003a0783b */ /* 0x000fee0000004200 */
[C---:B0-----:R-:W-:Y:S01]  /*4a30*/  HMMA.16816.F32 R156, R12.reuse, R158, R144 ;  /* 0x0000009e0c9c723c */ /* 0x041fe20000001890 */
[----:B------:R-:W-:Y:S07]  /*4a40*/  LDSM.16.M88.4 R144, [R252+0x11880] ;  /* 0x01188000fc90783b */ /* 0x000fee0000000200 */
[C---:B------:R-:W-:Y:S01]  /*4a50*/  HMMA.16816.F32 R152, R12.reuse, R154, R132 ;  /* 0x0000009a0c98723c */ /* 0x040fe20000001884 */
[----:B------:R-:W0:Y:S07]  /*4a60*/  LDSM.16.MT88.4 R132, [R3+0xc000] ;  /* 0x00c000000384783b */ /* 0x000e2e0000004200 */
[C---:B------:R-:W-:Y:S01]  /*4a70*/  HMMA.16816.F32 R148, R12.reuse, R150, R108 ;  /* 0x000000960c94723c */ /* 0x040fe2000000186c */
[----:B------:R-:W1:Y:S07]  /*4a80*/  LDSM.16.M88.4 R108, [R252+0x10880] ;  /* 0x01088000fc6c783b */ /* 0x000e6e0000000200 */
[----:B------:R-:W-:Y:S01]  /*4a90*/  HMMA.16816.F32 R136, R12, R106, R136 ;  /* 0x0000006a0c88723c */ /* 0x000fe20000001888 */
[----:B------:R-:W1:Y:S04]  /*4aa0*/  LDSM.16.M88.4 R12, [R252+0x10080] ;  /* 0x01008000fc0c783b */ /* 0x000e680000000200 */
[----:B-----5:R-:W5:Y:S03]  /*4ab0*/  LDSM.16.M88.4 R104, [R252+0x11080] ;  /* 0x01108000fc68783b */ /* 0x020f660000000200 */
[C---:B0-----:R-:W-:Y:S08]  /*4ac0*/  HMMA.16816.F32 R124, R132.reuse, R144, R124 ;  /* 0x00000090847c723c */ /* 0x041ff0000000187c */
[C---:B-1----:R-:W-:Y:S08]  /*4ad0*/  HMMA.16816.F32 R120, R132.reuse, R108, R120 ;  /* 0x0000006c8478723c */ /* 0x042ff00000001878 */
[C---:B------:R-:W-:Y:S08]  /*4ae0*/  HMMA.16816.F32 R140, R132.reuse, R12, R140 ;  /* 0x0000000c848c723c */ /* 0x040ff0000000188c */
[----:B-----5:R-:W-:Y:S01]  /*4af0*/  HMMA.16816.F32 R100, R132, R104, R100 ;  /* 0x000000688464723c */ /* 0x020fe20000001864 */
[----:B------:R-:W0:Y:S01]  /*4b00*/  LDSM.16.MT88.4 R132, [R3+0xc100] ;  /* 0x00c100000384783b */ /* 0x000e220000004200 */
[----:B------:R-:W-:-:S06]  /*4b10*/  IMAD.WIDE R130, R0, 0x2, R246 ;  /* 0x0000000200827825 */ /* 0x000fcc00078e02f6 */
[----:B------:R1:W5:Y:S01]  /*4b20*/  LDG.E.U16 R130, [R130.64] ;  /* 0x0000000482827981 */ /* 0x000362000c1e1500 */
[C---:B0-----:R-:W-:Y:S08]  /*4b30*/  HMMA.16816.F32 R156, R132.reuse, R12, R156 ;  /* 0x0000000c849c723c */ /* 0x041ff0000000189c */
[C---:B------:R-:W-:Y:S08]  /*4b40*/  HMMA.16816.F32 R152, R132.reuse, R108, R152 ;  /* 0x0000006c8498723c */ /* 0x040ff00000001898 */
[C---:B------:R-:W-:Y:S08]  /*4b50*/  HMMA.16816.F32 R148, R132.reuse, R104, R148 ;  /* 0x000000688494723c */ /* 0x040ff00000001894 */
[----:B------:R-:W-:Y:S01]  /*4b60*/  HMMA.16816.F32 R136, R132, R144, R136 ;  /* 0x000000908488723c */ /* 0x000fe20000001888 */
[----:B------:R-:W0:Y:S01]  /*4b70*/  LDSM.16.MT88.4 R132, [R3+0xe100] ;  /* 0x00e100000384783b */ /* 0x000e220000004200 */
[----:B------:R-:W-:-:S05]  /*4b80*/  IMAD.WIDE R12, R0, 0x2, R244 ;  /* 0x00000002000c7825 */ /* 0x000fca00078e02f4 */
[----:B-1----:R1:W5:Y:S01]  /*4b90*/  LDG.E.U16 R131, [R12.64] ;  /* 0x000000040c837981 */ /* 0x002362000c1e1500 */
[C---:B------:R-:W-:Y:S01]  /*4ba0*/  IMAD.WIDE R104, R0.reuse, 0x2, R248 ;  /* 0x0000000200687825 */ /* 0x040fe200078e02f8 */
[----:B------:R-:W-:Y:S04]  /*4bb0*/  HMMA.16816.F32 R140, R160, R14, R140 ;  /* 0x0000000ea08c723c */ /* 0x000fe8000000188c */
[----:B------:R3:W5:Y:S01]  /*4bc0*/  LDG.E.U16 R145, [R104.64] ;  /* 0x0000000468917981 */ /* 0x000762000c1e1500 */
[----:B-1----:R-:W-:-:S03]  /*4bd0*/  IMAD.WIDE R12, R0, 0x2, R242 ;  /* 0x00000002000c7825 */ /* 0x002fc600078e02f2 */
[C---:B------:R-:W-:Y:S08]  /*4be0*/  HMMA.16816.F32 R120, R160.reuse, R110, R120 ;  /* 0x0000006ea078723c */ /* 0x040ff00000001878 */
[----:B------:R-:W-:Y:S01]  /*4bf0*/  HMMA.16816.F32 R100, R160, R106, R100 ;  /* 0x0000006aa064723c */ /* 0x000fe20000001864 */
[----:B---3--:R-:W-:-:S07]  /*4c00*/  IMAD.WIDE R104, R0, 0x2, R234 ;  /* 0x0000000200687825 */ /* 0x008fce00078e02ea */
[----:B------:R-:W-:Y:S01]  /*4c10*/  HMMA.16816.F32 R124, R160, R146, R124 ;  /* 0x00000092a07c723c */ /* 0x000fe2000000187c */
[----:B------:R1:W3:Y:S01]  /*4c20*/  LDG.E.U16 R161, [R12.64] ;  /* 0x000000040ca17981 */ /* 0x0002e2000c1e1500 */
[----:B------:R-:W-:-:S04]  /*4c30*/  IMAD.WIDE R108, R0, 0x2, R236 ;  /* 0x00000002006c7825 */ /* 0x000fc800078e02ec */
[C---:B------:R-:W-:Y:S01]  /*4c40*/  IMAD.WIDE R164, R0.reuse, 0x2, R238 ;  /* 0x0000000200a47825 */ /* 0x040fe200078e02ee */
[----:B------:R0:W3:Y:S03]  /*4c50*/  LDG.E.U16 R163, [R108.64] ;  /* 0x000000046ca37981 */ /* 0x0000e6000c1e1500 */
[C---:B-1----:R-:W-:Y:S02]  /*4c60*/  IMAD.WIDE R12, R0.reuse, 0x2, R240 ;  /* 0x00000002000c7825 */ /* 0x042fe400078e02f0 */
[----:B------:R-:W3:Y:S04]  /*4c70*/  LDG.E.U16 R164, [R164.64] ;  /* 0x00000004a4a47981 */ /* 0x000ee8000c1e1500 */
[----:B------:R1:W3:Y:S01]  /*4c80*/  LDG.E.U16 R160, [R12.64] ;  /* 0x000000040ca07981 */ /* 0x0002e2000c1e1500 */
[C---:B0-----:R-:W-:Y:S01]  /*4c90*/  IMAD.WIDE R108, R0.reuse, 0x2, R230 ;  /* 0x00000002006c7825 */ /* 0x041fe200078e02e6 */
[----:B-1----:R-:W-:Y:S02]  /*4ca0*/  HMMA.16816.F32 R12, R132, R14, R156 ;  /* 0x0000000e840c723c */ /* 0x002fe4000000189c */
[----:B------:R0:W3:Y:S05]  /*4cb0*/  LDG.E.U16 R157, [R104.64] ;  /* 0x00000004689d7981 */ /* 0x0000ea000c1e1500 */
[----:B------:R-:W-:-:S04]  /*4cc0*/  IMAD.WIDE R158, R0, 0x2, R232 ;  /* 0x00000002009e7825 */ /* 0x000fc800078e02e8 */
[C---:B0-----:R-:W-:Y:S02]  /*4cd0*/  IMAD.WIDE R104, R0.reuse, 0x2, R228 ;  /* 0x0000000200687825 */ /* 0x041fe400078e02e4 */
[----:B------:R0:W3:Y:S04]  /*4ce0*/  LDG.E.U16 R158, [R158.64] ;  /* 0x000000049e9e7981 */ /* 0x0000e8000c1e1500 */
[----:B------:R1:W3:Y:S04]  /*4cf0*/  LDG.E.U16 R162, [R104.64] ;  /* 0x0000000468a27981 */ /* 0x0002e8000c1e1500 */
[----:B0-----:R0:W3:Y:S01]  /*4d00*/  LDG.E.U16 R159, [R108.64] ;  /* 0x000000046c9f7981 */ /* 0x0010e2000c1e1500 */
[----:B-1----:R-:W-:-:S05]  /*4d10*/  IMAD.WIDE R104, R0, 0x2, R226 ;  /* 0x0000000200687825 */ /* 0x002fca00078e02e2 */
[----:B------:R1:W3:Y:S04]  /*4d20*/  LDG.E.U16 R156, [R104.64] ;  /* 0x00000004689c7981 */ /* 0x0002e8000c1e1500 */
[----:B------:R-:W-:Y:S06]  /*4d30*/  BAR.SYNC.DEFER_BLOCKING 0x0 ;  /* 0x0000000000007b1d */ /* 0x000fec0000010000 */
[----:B------:R0:W-:Y:S04]  /*4d40*/  STS.U16 [R2+0x10000], R7 ;  /* 0x0100000702007388 */ /* 0x0001e80000000400 */
[----:B--2---:R2:W-:Y:S01]  /*4d50*/  STS.U16 [R2+0x10600], R6 ;  /* 0x0106000602007388 */ /* 0x0045e20000000400 */
[----:B0-----:R-:W-:-:S02]  /*4d60*/  FMUL R7, R141, c[0x0][0x188] ;  /* 0x000062008d077a20 */ /* 0x001fc40000400000 */
[----:B--2---:R-:W-:-:S05]  /*4d70*/  FMUL R6, R140, c[0x0][0x188] ;  /* 0x000062008c067a20 */ /* 0x004fca0000400000 */
[----:B------:R-:W-:Y:S01]  /*4d80*/  FMNMX R6, R6, R7, !PT ;  /* 0x0000000706067209 */ /* 0x000fe20007800000 */
[----:B------:R-:W-:-:S05]  /*4d90*/  FMUL R7, R120, c[0x0][0x188] ;  /* 0x0000620078077a20 */ /* 0x000fca0000400000 */
[----:B------:R-:W-:Y:S01]  /*4da0*/  FMNMX R6, R7, R6, !PT ;  /* 0x0000000607067209 */ /* 0x000fe20007800000 */
[----:B------:R-:W-:-:S05]  /*4db0*/  FMUL R7, R121, c[0x0][0x188] ;  /* 0x0000620079077a20 */ /* 0x000fca0000400000 */
[----:B------:R-:W-:Y:S01]  /*4dc0*/  FMNMX R6, R7, R6, !PT ;  /* 0x0000000607067209 */ /* 0x000fe20007800000 */
[----:B------:R-:W-:-:S05]  /*4dd0*/  FMUL R7, R100, c[0x0][0x188] ;  /* 0x0000620064077a20 */ /* 0x000fca0000400000 */
[----:B------:R-:W-:Y:S01]  /*4de0*/  FMNMX R6, R7, R6, !PT ;  /* 0x0000000607067209 */ /* 0x000fe20007800000 */
[----:B------:R-:W-:Y:S01]  /*4df0*/  FMUL R7, R101, c[0x0][0x188] ;  /* 0x0000620065077a20 */ /* 0x000fe20000400000 */
[----:B----4-:R0:W-:Y:S04]  /*4e00*/  STS.U16 [R2+0x10400], R128 ;  /* 0x0104008002007388 */ /* 0x0101e80000000400 */
[----:B------:R-:W-:Y:S01]  /*4e10*/  FMNMX R7, R7, R6, !PT ;  /* 0x0000000607077209 */ /* 0x000fe20007800000 */
[----:B------:R-:W-:Y:S01]  /*4e20*/  FMUL R6, R124, c[0x0][0x188] ;  /* 0x000062007c067a20 */ /* 0x000fe20000400000 */
[----:B------:R2:W-:Y:S01]  /*4e30*/  STS.U16 [R2+0x10200], R129 ;  /* 0x0102008102007388 */ /* 0x0005e20000000400 */
[----:B0-----:R-:W-:-:S03]  /*4e40*/  FMUL R128, R125, c[0x0][0x188] ;  /* 0x000062007d807a20 */ /* 0x001fc60000400000 */
[----:B------:R-:W-:Y:S01]  /*4e50*/  FMNMX R7, R6, R7, !PT ;  /* 0x0000000706077209 */ /* 0x000fe20007800000 */
[----:B------:R-:W-:Y:S02]  /*4e60*/  FMUL R6, R142, c[0x0][0x188] ;  /* 0x000062008e067a20 */ /* 0x000fe40000400000 */
[----:B--2---:R-:W-:Y:S01]  /*4e70*/  FMUL R129, R143, c[0x0][0x188] ;  /* 0x000062008f817a20 */ /* 0x004fe20000400000 */
[----:B------:R-:W-:Y:S01]  /*4e80*/  FMNMX R7, R128, R7, !PT ;  /* 0x0000000780077209 */ /* 0x000fe20007800000 */
[----:B------:R-:W-:-:S03]  /*4e90*/  FMUL R128, R122, c[0x0][0x188] ;  /* 0x000062007a807a20 */ /* 0x000fc60000400000 */
[----:B------:R-:W-:Y:S01]  /*4ea0*/  FMNMX R6, R6, R129, !PT ;  /* 0x0000008106067209 */ /* 0x000fe20007800000 */
[C---:B------:R-:W-:Y:S03]  /*4eb0*/  HMMA.16816.F32 R108, R132.reuse, R110, R152 ;  /* 0x0000006e846c723c */ /* 0x040fe60000001898 */
[----:B------:R-:W-:Y:S02]  /*4ec0*/  FMNMX R6, R128, R6, !PT ;  /* 0x0000000680067209 */ /* 0x000fe40007800000 */
[----:B------:R-:W0:Y:S01]  /*4ed0*/  SHFL.BFLY PT, R128, R7, 0x2, 0x1f ;  /* 0x0c401f0007807f89 */ /* 0x000e2200000e0000 */
[----:B------:R-:W-:Y:S02]  /*4ee0*/  FMUL R129, R123, c[0x0][0x188] ;  /* 0x000062007b817a20 */ /* 0x000fe40000400000 */
[----:B-1----:R-:W-:Y:S03]  /*4ef0*/  HMMA.16816.F32 R104, R132, R106, R148 ;  /* 0x0000006a8468723c */ /* 0x002fe60000001894 */
[----:B------:R-:W-:Y:S01]  /*4f00*/  FMNMX R6, R129, R6, !PT ;  /* 0x0000000681067209 */ /* 0x000fe20007800000 */
[----:B------:R-:W-:-:S04]  /*4f10*/  FMUL R129, R102, c[0x0][0x188] ;  /* 0x0000620066817a20 */ /* 0x000fc80000400000 */
[----:B------:R-:W-:Y:S01]  /*4f20*/  HMMA.16816.F32 R136, R132, R146, R136 ;  /* 0x000000928488723c */ /* 0x000fe20000001888 */
[----:B------:R-:W-:Y:S01]  /*4f30*/  FMNMX R6, R129, R6, !PT ;  /* 0x0000000681067209 */ /* 0x000fe20007800000 */
[----:B------:R-:W-:-:S05]  /*4f40*/  FMUL R129, R103, c[0x0][0x188] ;  /* 0x0000620067817a20 */ /* 0x000fca0000400000 */
[----:B------:R-:W-:Y:S02]  /*4f50*/  FMUL R133, R12, c[0x0][0x188] ;  /* 0x000062000c857a20 */ /* 0x000fe40000400000 */
[----:B------:R-:W-:Y:S01]  /*4f60*/  FMUL R132, R13, c[0x0][0x188] ;  /* 0x000062000d847a20 */ /* 0x000fe20000400000 */
[----:B------:R-:W-:Y:S02]  /*4f70*/  FMNMX R6, R129, R6, !PT ;  /* 0x0000000681067209 */ /* 0x000fe40007800000 */
[----:B0-----:R-:W-:Y:S01]  /*4f80*/  FMNMX R128, R7, R128, !PT ;  /* 0x0000008007807209 */ /* 0x001fe20007800000 */
[----:B------:R-:W-:Y:S01]  /*4f90*/  FMUL R7, R126, c[0x0][0x188] ;  /* 0x000062007e077a20 */ /* 0x000fe20000400000 */
[----:B------:R-:W-:Y:S01]  /*4fa0*/  FMNMX R133, R133, R132, !PT ;  /* 0x0000008485857209 */ /* 0x000fe20007800000 */
[----:B------:R-:W-:-:S03]  /*4fb0*/  FMUL R132, R108, c[0x0][0x188] ;  /* 0x000062006c847a20 */ /* 0x000fc60000400000 */
[----:B------:R-:W-:Y:S02]  /*4fc0*/  FMNMX R7, R7, R6, !PT ;  /* 0x0000000607077209 */ /* 0x000fe40007800000 */
[----:B------:R-:W-:Y:S01]  /*4fd0*/  FMNMX R133, R132, R133, !PT ;  /* 0x0000008584857209 */ /* 0x000fe20007800000 */
[----:B------:R-:W-:Y:S01]  /*4fe0*/  FMUL R132, R109, c[0x0][0x188] ;  /* 0x000062006d847a20 */ /* 0x000fe20000400000 */
[----:B------:R-:W0:Y:S01]  /*4ff0*/  SHFL.BFLY PT, R6, R128, 0x1, 0x1f ;  /* 0x0c201f0080067f89 */ /* 0x000e2200000e0000 */
[----:B------:R-:W-:-:S03]  /*5000*/  FMUL R129, R104, c[0x0][0x188] ;  /* 0x0000620068817a20 */ /* 0x000fc60000400000 */
[----:B------:R-:W-:-:S04]  /*5010*/  FMNMX R133, R132, R133, !PT ;  /* 0x0000008584857209 */ /* 0x000fc80007800000 */
[----:B------:R-:W-:Y:S01]  /*5020*/  FMNMX R133, R129, R133, !PT ;  /* 0x0000008581857209 */ /* 0x000fe20007800000 */
[----:B------:R-:W-:Y:S02]  /*5030*/  FMUL R129, R127, c[0x0][0x188] ;  /* 0x000062007f817a20 */ /* 0x000fe40000400000 */
[----:B------:R-:W-:Y:S02]  /*5040*/  FMUL R134, R14, c[0x0][0x188] ;  /* 0x000062000e867a20 */ /* 0x000fe40000400000 */
[----:B------:R-:W-:Y:S01]  /*5050*/  FMUL R132, R15, c[0x0][0x188] ;  /* 0x000062000f847a20 */ /* 0x000fe20000400000 */
[----:B------:R-:W-:Y:S01]  /*5060*/  FMNMX R7, R129, R7, !PT ;  /* 0x0000000781077209 */ /* 0x000fe20007800000 */
[----:B------:R-:W-:-:S03]  /*5070*/  FMUL R129, R105, c[0x0][0x188] ;  /* 0x0000620069817a20 */ /* 0x000fc60000400000 */
[----:B------:R-:W-:Y:S01]  /*5080*/  FMNMX R134, R134, R132, !PT ;  /* 0x0000008486867209 */ /* 0x000fe20007800000 */
[----:B------:R-:W-:Y:S01]  /*5090*/  FMUL R132, R136, c[0x0][0x188] ;  /* 0x0000620088847a20 */ /* 0x000fe20000400000 */
[----:B------:R-:W-:Y:S01]  /*50a0*/  FMNMX R133, R129, R133, !PT ;  /* 0x0000008581857209 */ /* 0x000fe20007800000 */
[----:B------:R-:W-:Y:S01]  /*50b0*/  FMUL R135, R110, c[0x0][0x188] ;  /* 0x000062006e877a20 */ /* 0x000fe20000400000 */
[----:B------:R-:W1:Y:S01]  /*50c0*/  SHFL.BFLY PT, R129, R7, 0x2, 0x1f ;  /* 0x0c401f0007817f89 */ /* 0x000e6200000e0000 */
[----:B0-----:R-:W-:Y:S01]  /*50d0*/  FMNMX R6, R128, R6, !PT ;  /* 0x0000000680067209 */ /* 0x001fe20007800000 */
[----:B------:R-:W-:Y:S01]  /*50e0*/  FMUL R128, R137, c[0x0][0x188] ;  /* 0x0000620089807a20 */ /* 0x000fe20000400000 */
[----:B------:R-:W-:Y:S01]  /*50f0*/  FMNMX R132, R132, R133, !PT ;  /* 0x0000008584847209 */ /* 0x000fe20007800000 */
[----:B------:R-:W-:Y:S01]  /*5100*/  FMUL R133, R111, c[0x0][0x188] ;  /* 0x000062006f857a20 */ /* 0x000fe20000400000 */
[----:B------:R-:W-:Y:S02]  /*5110*/  FMNMX R134, R135, R134, !PT ;  /* 0x0000008687867209 */ /* 0x000fe40007800000 */
[----:B------:R-:W-:Y:S01]  /*5120*/  FMNMX R128, R128, R132, !PT ;  /* 0x0000008480807209 */ /* 0x000fe20007800000 */
[----:B------:R-:W-:Y:S01]  /*5130*/  FMUL R132, R106, c[0x0][0x188] ;  /* 0x000062006a847a20 */ /* 0x000fe20000400000 */
[----:B------:R-:W-:-:S02]  /*5140*/  FMNMX R134, R133, R134, !PT ;  /* 0x0000008685867209 */ /* 0x000fc40007800000 */
[----:B------:R-:W-:Y:S01]  /*5150*/  FMNMX R6, R6, R119, !PT ;  /* 0x0000007706067209 */ /* 0x000fe20007800000 */
[----:B------:R-:W-:Y:S01]  /*5160*/  FMUL R135, R107, c[0x0][0x188] ;  /* 0x000062006b877a20 */ /* 0x000fe20000400000 */
[----:B------:R-:W-:-:S03]  /*5170*/  FMNMX R134, R132, R134, !PT ;  /* 0x0000008684867209 */ /* 0x000fc60007800000 */
[--C-:B------:R-:W-:Y:S01]  /*5180*/  FFMA R133, R140, c[0x0][0x188], -R6.reuse ;  /* 0x000062008c857a23 */ /* 0x100fe20000000806 */
[----:B------:R-:W-:Y:S01]  /*5190*/  FMNMX R135, R135, R134, !PT ;  /* 0x0000008687877209 */ /* 0x000fe20007800000 */
[----:B------:R-:W-:Y:S01]  /*51a0*/  FMUL R140, R138, c[0x0][0x188] ;  /* 0x000062008a8c7a20 */ /* 0x000fe20000400000 */
[----:B------:R-:W0:Y:S04]  /*51b0*/  SHFL.BFLY PT, R132, R128, 0x2, 0x1f ;  /* 0x0c401f0080847f89 */ /* 0x000e2800000e0000 */
[----:B------:R-:W-:Y:S01]  /*51c0*/  FMNMX R135, R140, R135, !PT ;  /* 0x000000878c877209 */ /* 0x000fe20007800000 */
[----:B------:R-:W-:Y:S01]  /*51d0*/  FFMA R140, R120, c[0x0][0x188], -R6 ;  /* 0x00006200788c7a23 */ /* 0x000fe20000000806 */
[----:B-1----:R-:W-:Y:S01]  /*51e0*/  FMNMX R7, R7, R129, !PT ;  /* 0x0000008107077209 */ /* 0x002fe20007800000 */
[----:B------:R-:W-:-:S04]  /*51f0*/  FMUL R120, R139, c[0x0][0x188] ;  /* 0x000062008b787a20 */ /* 0x000fc80000400000 */
[----:B------:R-:W1:Y:S01]  /*5200*/  SHFL.BFLY PT, R129, R7, 0x1, 0x1f ;  /* 0x0c201f0007817f89 */ /* 0x000e6200000e0000 */
[----:B------:R-:W-:Y:S01]  /*5210*/  FMNMX R120, R120, R135, !PT ;  /* 0x0000008778787209 */ /* 0x000fe20007800000 */
[----:B------:R-:W-:-:S04]  /*5220*/  FADD R214, -R6, R119 ;  /* 0x0000007706d67221 */ /* 0x000fc80000000100 */
[----:B------:R-:W2:Y:S01]  /*5230*/  SHFL.BFLY PT, R119, R120, 0x2, 0x1f ;  /* 0x0c401f0078777f89 */ /* 0x000ea200000e0000 */
[----:B------:R-:W-:Y:S01]  /*5240*/  FFMA R135, R121, c[0x0][0x188], -R6 ;  /* 0x0000620079877a23 */ /* 0x000fe20000000806 */
[----:B0-----:R-:W-:-:S05]  /*5250*/  FMNMX R121, R128, R132, !PT ;  /* 0x0000008480797209 */ /* 0x001fca0007800000 */
[----:B------:R-:W0:Y:S01]  /*5260*/  SHFL.BFLY PT, R128, R121, 0x1, 0x1f ;  /* 0x0c201f0079807f89 */ /* 0x000e2200000e0000 */
[----:B-1----:R-:W-:-:S04]  /*5270*/  FMNMX R7, R7, R129, !PT ;  /* 0x0000008107077209 */ /* 0x002fc80007800000 */
[----:B------:R-:W-:Y:S02]  /*5280*/  FMNMX R7, R7, R118, !PT ;  /* 0x0000007607077209 */ /* 0x000fe40007800000 */
[----:B--2---:R-:W-:-:S03]  /*5290*/  FMNMX R119, R120, R119, !PT ;  /* 0x0000007778777209 */ /* 0x004fc60007800000 */
[----:B------:R-:W-:Y:S02]  /*52a0*/  FADD R213, -R7, R118 ;  /* 0x0000007607d57221 */ /* 0x000fe40000000100 */
[----:B------:R-:W1:Y:S04]  /*52b0*/  SHFL.BFLY PT, R118, R119, 0x1, 0x1f ;  /* 0x0c201f0077767f89 */ /* 0x000e6800000e0000 */
[----:B-----5:R-:W-:Y:S01]  /*52c0*/  STS.U16 [R2+0x10a00], R130 ;  /* 0x010a008202007388 */ /* 0x020fe20000000400 */
[----:B0-----:R-:W-:-:S03]  /*52d0*/  FMNMX R128, R121, R128, !PT ;  /* 0x0000008079807209 */ /* 0x001fc60007800000 */
[----:B------:R-:W-:Y:S01]  /*52e0*/  STS.U16 [R2+0x10800], R145 ;  /* 0x0108009102007388 */ /* 0x000fe20000000400 */
[----:B------:R-:W-:-:S03]  /*52f0*/  FMNMX R208, R128, R117, !PT ;  /* 0x0000007580d07209 */ /* 0x000fc60007800000 */
[----:B------:R0:W-:Y:S02]  /*5300*/  STS.U16 [R2+0x10c00], R131 ;  /* 0x010c008302007388 */ /* 0x0001e40000000400 */
[----:B------:R-:W-:Y:S02]  /*5310*/  FFMA R12, R12, c[0x0][0x188], -R208 ;  /* 0x000062000c0c7a23 */ /* 0x000fe400000008d0 */
[----:B---3--:R-:W-:Y:S04]  /*5320*/  STS.U16 [R2+0x10e00], R161 ;  /* 0x010e00a102007388 */ /* 0x008fe80000000400 */
[----:B------:R-:W-:Y:S04]  /*5330*/  STS.U16 [R2+0x11400], R163 ;  /* 0x011400a302007388 */ /* 0x000fe80000000400 */
[----:B------:R-:W-:Y:S04]  /*5340*/  STS.U16 [R2+0x11200], R164 ;  /* 0x011200a402007388 */ /* 0x000fe80000000400 */
[----:B------:R-:W-:Y:S01]  /*5350*/  STS.U16 [R2+0x11000], R160 ;  /* 0x011000a002007388 */ /* 0x000fe20000000400 */
[----:B-1----:R-:W-:-:S03]  /*5360*/  FMNMX R118, R119, R118, !PT ;  /* 0x0000007677767209 */ /* 0x002fc60007800000 */
[----:B------:R-:W-:Y:S01]  /*5370*/  STS.U16 [R2+0x11600], R157 ;  /* 0x0116009d02007388 */ /* 0x000fe20000000400 */
[----:B------:R-:W-:Y:S01]  /*5380*/  FMUL R12, R12, 1.4426950216293334961 ;  /* 0x3fb8aa3b0c0c7820 */ /* 0x000fe20000400000 */
[----:B------:R-:W-:Y:S02]  /*5390*/  FMNMX R209, R118, R116, !PT ;  /* 0x0000007476d17209 */ /* 0x000fe40007800000 */
[----:B------:R-:W-:Y:S04]  /*53a0*/  STS.U16 [R2+0x11800], R158 ;  /* 0x0118009e02007388 */ /* 0x000fe80000000400 */
[----:B------:R-:W-:Y:S04]  /*53b0*/  STS.U16 [R2+0x11c00], R162 ;  /* 0x011c00a202007388 */ /* 0x000fe80000000400 */
[----:B------:R-:W-:Y:S04]  /*53c0*/  STS.U16 [R2+0x11a00], R159 ;  /* 0x011a009f02007388 */ /* 0x000fe80000000400 */
[----:B------:R-:W-:Y:S01]  /*53d0*/  STS.U16 [R2+0x11e00], R156 ;  /* 0x011e009c02007388 */ /* 0x000fe20000000400 */
[----:B------:R1:W-:Y:S01]  /*53e0*/  MUFU.EX2 R128, R12 ;  /* 0x0000000c00807308 */ /* 0x0003e20000000800 */
[----:B------:R-:W-:-:S02]  /*53f0*/  FFMA R13, R13, c[0x0][0x188], -R208 ;  /* 0x000062000d0d7a23 */ /* 0x000fc400000008d0 */
[----:B------:R-:W-:Y:S02]  /*5400*/  FFMA R108, R108, c[0x0][0x188], -R208 ;  /* 0x000062006c6c7a23 */ /* 0x000fe400000008d0 */
[----:B------:R-:W-:Y:S02]  /*5410*/  FFMA R14, R14, c[0x0][0x188], -R209 ;  /* 0x000062000e0e7a23 */ /* 0x000fe400000008d1 */
[----:B------:R-:W-:Y:S02]  /*5420*/  FFMA R122, R122, c[0x0][0x188], -R7 ;  /* 0x000062007a7a7a23 */ /* 0x000fe40000000807 */
[----:B-1----:R-:W-:Y:S02]  /*5430*/  FADD R12, -R208, R117 ;  /* 0x00000075d00c7221 */ /* 0x002fe40000000100 */
[----:B------:R-:W-:Y:S02]  /*5440*/  FFMA R123, R123, c[0x0][0x188], -R7 ;  /* 0x000062007b7b7a23 */ /* 0x000fe40000000807 */
[----:B------:R-:W-:-:S02]  /*5450*/  FMUL R135, R135, 1.4426950216293334961 ;  /* 0x3fb8aa3b87877820 */ /* 0x000fc40000400000 */
[----:B------:R-:W-:Y:S02]  /*5460*/  FFMA R142, R142, c[0x0][0x188], -R7 ;  /* 0x000062008e8e7a23 */ /* 0x000fe40000000807 */
[----:B------:R-:W-:Y:S02]  /*5470*/  FMUL R13, R13, 1.4426950216293334961 ;  /* 0x3fb8aa3b0d0d7820 */ /* 0x000fe40000400000 */
[----:B------:R-:W-:Y:S02]  /*5480*/  FMUL R108, R108, 1.4426950216293334961 ;  /* 0x3fb8aa3b6c6c7820 */ /* 0x000fe40000400000 */
[----:B------:R-:W-:Y:S02]  /*5490*/  FMUL R12, R12, 1.4426950216293334961 ;  /* 0x3fb8aa3b0c0c7820 */ /* 0x000fe40000400000 */
[----:B------:R-:W-:Y:S02]  /*54a0*/  FMUL R14, R14, 1.4426950216293334961 ;  /* 0x3fb8aa3b0e0e7820 */ /* 0x000fe40000400000 */
[----:B------:R-:W-:-:S02]  /*54b0*/  FMUL R122, R122, 1.4426950216293334961 ;  /* 0x3fb8aa3b7a7a7820 */ /* 0x000fc40000400000 */
[----:B------:R-:W-:Y:S01]  /*54c0*/  FMUL R123, R123, 1.4426950216293334961 ;  /* 0x3fb8aa3b7b7b7820 */ /* 0x000fe20000400000 */
[----:B------:R-:W-:Y:S01]  /*54d0*/  MUFU.EX2 R144, R135 ;  /* 0x0000008700907308 */ /* 0x000fe20000000800 */
[----:B------:R-:W-:Y:S02]  /*54e0*/  FFMA R134, R141, c[0x0][0x188], -R6 ;  /* 0x000062008d867a23 */ /* 0x000fe40000000806 */
[----:B------:R-:W-:-:S05]  /*54f0*/  FMUL R129, R142, 1.4426950216293334961 ;  /* 0x3fb8aa3b8e817820 */ /* 0x000fca0000400000 */
[----:B------:R1:W-:Y:S08]  /*5500*/  MUFU.EX2 R141, R108 ;  /* 0x0000006c008d7308 */ /* 0x0003f00000000800 */
[----:B0-----:R-:W-:Y:S01]  /*5510*/  MUFU.EX2 R131, R13 ;  /* 0x0000000d00837308 */ /* 0x001fe20000000800 */
[----:B-1----:R-:W-:-:S07]  /*5520*/  FFMA R108, R15, c[0x0][0x188], -R209 ;  /* 0x000062000f6c7a23 */ /* 0x002fce00000008d1 */
[----:B------:R-:W-:Y:S01]  /*5530*/  MUFU.EX2 R212, R12 ;  /* 0x0000000c00d47308 */ /* 0x000fe20000000800 */
[----:B------:R-:W-:-:S07]  /*5540*/  FMUL R108, R108, 1.4426950216293334961 ;  /* 0x3fb8aa3b6c6c7820 */ /* 0x000fce0000400000 */
[----:B------:R0:W-:Y:S01]  /*5550*/  MUFU.EX2 R135, R14 ;  /* 0x0000000e00877308 */ /* 0x0001e20000000800 */
[----:B------:R-:W-:Y:S07]  /*5560*/  BAR.SYNC.DEFER_BLOCKING 0x0 ;  /* 0x0000000000007b1d */ /* 0x000fee0000010000 */
[----:B------:R-:W-:Y:S01]  /*5570*/  MUFU.EX2 R142, R122 ;  /* 0x0000007a008e7308 */ /* 0x000fe20000000800 */
[----:B------:R-:W-:-:S07]  /*5580*/  FFMA R143, R143, c[0x0][0x188], -R7 ;  /* 0x000062008f8f7a23 */ /* 0x000fce0000000807 */
[----:B------:R1:W-:Y:S01]  /*5590*/  MUFU.EX2 R146, R123 ;  /* 0x0000007b00927308 */ /* 0x0003e20000000800 */
[----:B0-----:R-:W0:Y:S04]  /*55a0*/  LDSM.16.M88.4 R12, [R5+0x10000] ;  /* 0x01000000050c783b */ /* 0x001e280000000200 */
[----:B-1----:R-:W1:Y:S03]  /*55b0*/  LDSM.16.M88.4 R120, [R5+0x10200] ;  /* 0x010200000578783b */ /* 0x002e660000000200 */
[----:B------:R2:W-:Y:S01]  /*55c0*/  MUFU.EX2 R132, R108 ;  /* 0x0000006c00847308 */ /* 0x0005e20000000800 */
[----:B------:R-:W-:Y:S02]  /*55d0*/  FFMA R109, R109, c[0x0][0x188], -R208 ;  /* 0x000062006d6d7a23 */ /* 0x000fe400000008d0 */
[----:B------:R-:W-:-:S02]  /*55e0*/  FFMA R110, R110, c[0x0][0x188], -R209 ;  /* 0x000062006e6e7a23 */ /* 0x000fc400000008d1 */
[----:B------:R-:W-:Y:S02]  /*55f0*/  FFMA R111, R111, c[0x0][0x188], -R209 ;  /* 0x000062006f6f7a23 */ /* 0x000fe400000008d1 */
[----:B------:R-:W-:Y:S02]  /*5600*/  FMUL R133, R133, 1.4426950216293334961 ;  /* 0x3fb8aa3b85857820 */ /* 0x000fe40000400000 */
[----:B--2---:R-:W-:Y:S02]  /*5610*/  FADD R108, -R209, R116 ;  /* 0x00000074d16c7221 */ /* 0x004fe40000000100 */
[----:B------:R-:W-:Y:S02]  /*5620*/  FMUL R134, R134, 1.4426950216293334961 ;  /* 0x3fb8aa3b86867820 */ /* 0x000fe40000400000 */
[----:B------:R-:W-:Y:S02]  /*5630*/  FMUL R140, R140, 1.4426950216293334961 ;  /* 0x3fb8aa3b8c8c7820 */ /* 0x000fe40000400000 */
[----:B------:R-:W-:-:S02]  /*5640*/  FMUL R214, R214, 1.4426950216293334961 ;  /* 0x3fb8aa3bd6d67820 */ /* 0x000fc40000400000 */
[----:B------:R-:W-:Y:S02]  /*5650*/  FMUL R130, R143, 1.4426950216293334961 ;  /* 0x3fb8aa3b8f827820 */ /* 0x000fe40000400000 */
[----:B------:R-:W-:Y:S02]  /*5660*/  FMUL R213, R213, 1.4426950216293334961 ;  /* 0x3fb8aa3bd5d57820 */ /* 0x000fe40000400000 */
[----:B------:R-:W-:Y:S02]  /*5670*/  FMUL R109, R109, 1.4426950216293334961 ;  /* 0x3fb8aa3b6d6d7820 */ /* 0x000fe40000400000 */
[----:B------:R-:W-:Y:S02]  /*5680*/  FMUL R110, R110, 1.4426950216293334961 ;  /* 0x3fb8aa3b6e6e7820 */ /* 0x000fe40000400000 */
[----:B------:R-:W-:Y:S02]  /*5690*/  FMUL R111, R111, 1.4426950216293334961 ;  /* 0x3fb8aa3b6f6f7820 */ /* 0x000fe40000400000 */
[----:B------:R-:W-:Y:S01]  /*56a0*/  FMUL R108, R108, 1.4426950216293334961 ;  /* 0x3fb8aa3b6c6c7820 */ /* 0x000fe20000400000 */
[----:B------:R-:W-:Y:S08]  /*56b0*/  MUFU.EX2 R133, R133 ;  /* 0x0000008500857308 */ /* 0x000ff00000000800 */
[----:B------:R-:W2:Y:S08]  /*56c0*/  MUFU.EX2 R134, R134 ;  /* 0x0000008600867308 */ /* 0x000eb00000000800 */
[----:B------:R-:W-:Y:S08]  /*56d0*/  MUFU.EX2 R140, R140 ;  /* 0x0000008c008c7308 */ /* 0x000ff00000000800 */
[----:B------:R-:W3:Y:S08]  /*56e0*/  MUFU.EX2 R214, R214 ;  /* 0x000000d600d67308 */ /* 0x000ef00000000800 */
[----:B------:R-:W-:Y:S08]  /*56f0*/  MUFU.EX2 R129, R129 ;  /* 0x0000008100817308 */ /* 0x000ff00000000800 */
[----:B------:R-:W4:Y:S08]  /*5700*/  MUFU.EX2 R130, R130 ;  /* 0x0000008200827308 */ /* 0x000f300000000800 */
[----:B------:R-:W5:Y:S08]  /*5710*/  MUFU.EX2 R213, R213 ;  /* 0x000000d500d57308 */ /* 0x000f700000000800 */
[----:B------:R-:W0:Y:S08]  /*5720*/  MUFU.EX2 R145, R109 ;  /* 0x0000006d00917308 */ /* 0x000e300000000800 */
[----:B------:R-:W-:Y:S08]  /*5730*/  MUFU.EX2 R143, R110 ;  /* 0x0000006e008f7308 */ /* 0x000ff00000000800 */
[----:B------:R-:W0:Y:S08]  /*5740*/  MUFU.EX2 R149, R111 ;  /* 0x0000006f00957308 */ /* 0x000e300000000800 */
[----:B------:R0:W1:Y:S01]  /*5750*/  MUFU.EX2 R211, R108 ;  /* 0x0000006c00d37308 */ /* 0x0000620000000800 */
[--C-:B------:R-:W-:Y:S01]  /*5760*/  FFMA R148, R100, c[0x0][0x188], -R6.reuse ;  /* 0x0000620064947a23 */ /* 0x100fe20000000806 */
[----:B--2---:R-:W-:Y:S01]  /*5770*/  F2FP.PACK_AB R116, R134, R133 ;  /* 0x000000858674723e */ /* 0x004fe200000000ff */
[----:B---3--:R-:W-:Y:S01]  /*5780*/  FMUL R24, R214, R24 ;  /* 0x00000018d6187220 */ /* 0x008fe20000400000 */
[----:B----4-:R-:W-:Y:S01]  /*5790*/  F2FP.PACK_AB R117, R130, R129 ;  /* 0x000000818275723e */ /* 0x010fe200000000ff */
[----:B------:R-:W-:Y:S01]  /*57a0*/  FMUL R25, R214, R25 ;  /* 0x00000019d6197220 */ /* 0x000fe20000400000 */
[----:B------:R-:W-:Y:S01]  /*57b0*/  F2FP.PACK_AB R118, R144, R140 ;  /* 0x0000008c9076723e */ /* 0x000fe200000000ff */
[C---:B-----5:R-:W-:Y:S01]  /*57c0*/  FMUL R26, R213.reuse, R26 ;  /* 0x0000001ad51a7220 */ /* 0x060fe20000400000 */
[----:B------:R-:W-:Y:S01]  /*57d0*/  F2FP.PACK_AB R119, R146, R142 ;  /* 0x0000008e9277723e */ /* 0x000fe200000000ff */
[----:B------:R-:W-:Y:S01]  /*57e0*/  FMUL R27, R213, R27 ;  /* 0x0000001bd51b7220 */ /* 0x000fe20000400000 */
[----:B0-----:R-:W-:Y:S01]  /*57f0*/  F2FP.PACK_AB R108, R131, R128 ;  /* 0x00000080836c723e */ /* 0x001fe200000000ff */
[----:B------:R-:W-:Y:S01]  /*5800*/  FMUL R52, R212, R52 ;  /* 0x00000034d4347220 */ /* 0x000fe20000400000 */
[----:B------:R-:W-:Y:S01]  /*5810*/  F2FP.PACK_AB R109, R132, R135 ;  /* 0x00000087846d723e */ /* 0x000fe200000000ff */
[----:B------:R-:W-:Y:S01]  /*5820*/  FMUL R53, R212, R53 ;  /* 0x00000035d4357220 */ /* 0x000fe20000400000 */
[----:B------:R-:W-:Y:S01]  /*5830*/  F2FP.PACK_AB R110, R145, R141 ;  /* 0x0000008d916e723e */ /* 0x000fe200000000ff */
[----:B------:R-:W-:Y:S01]  /*5840*/  FFMA R101, R101, c[0x0][0x188], -R6 ;  /* 0x0000620065657a23 */ /* 0x000fe20000000806 */
[----:B------:R-:W-:Y:S01]  /*5850*/  F2FP.PACK_AB R111, R149, R143 ;  /* 0x0000008f956f723e */ /* 0x000fe200000000ff */
[----:B-1----:R-:W-:-:S02]  /*5860*/  FMUL R54, R211, R54 ;  /* 0x00000036d3367220 */ /* 0x002fc40000400000 */
[----:B------:R-:W-:Y:S02]  /*5870*/  FMUL R55, R211, R55 ;  /* 0x00000037d3377220 */ /* 0x000fe40000400000 */
[--C-:B------:R-:W-:Y:S02]  /*5880*/  FFMA R124, R124, c[0x0][0x188], -R6.reuse ;  /* 0x000062007c7c7a23 */ /* 0x100fe40000000806 */
[----:B------:R-:W-:Y:S02]  /*5890*/  FFMA R125, R125, c[0x0][0x188], -R6 ;  /* 0x000062007d7d7a23 */ /* 0x000fe40000000806 */
[--C-:B------:R-:W-:Y:S02]  /*58a0*/  FFMA R102, R102, c[0x0][0x188], -R7.reuse ;  /* 0x0000620066667a23 */ /* 0x100fe40000000807 */
[--C-:B------:R-:W-:Y:S02]  /*58b0*/  FFMA R103, R103, c[0x0][0x188], -R7.reuse ;  /* 0x0000620067677a23 */ /* 0x100fe40000000807 */
[----:B------:R-:W-:-:S02]  /*58c0*/  FFMA R126, R126, c[0x0][0x188], -R7 ;  /* 0x000062007e7e7a23 */ /* 0x000fc40000000807 */
[----:B------:R-:W-:Y:S02]  /*58d0*/  FFMA R127, R127, c[0x0][0x188], -R7 ;  /* 0x000062007f7f7a23 */ /* 0x000fe40000000807 */
[--C-:B------:R-:W-:Y:S02]  /*58e0*/  FFMA R104, R104, c[0x0][0x188], -R208.reuse ;  /* 0x0000620068687a23 */ /* 0x100fe400000008d0 */
[--C-:B------:R-:W-:Y:S02]  /*58f0*/  FFMA R105, R105, c[0x0][0x188], -R208.reuse ;  /* 0x0000620069697a23 */ /* 0x100fe400000008d0 */
[--C-:B------:R-:W-:Y:S02]  /*5900*/  FFMA R136, R136, c[0x0][0x188], -R208.reuse ;  /* 0x0000620088887a23 */ /* 0x100fe400000008d0 */
[----:B------:R-:W-:Y:S02]  /*5910*/  FFMA R137, R137, c[0x0][0x188], -R208 ;  /* 0x0000620089897a23 */ /* 0x000fe400000008d0 */
[----:B------:R-:W-:-:S02]  /*5920*/  FFMA R106, R106, c[0x0][0x188], -R209 ;  /* 0x000062006a6a7a23 */ /* 0x000fc400000008d1 */
[--C-:B------:R-:W-:Y:S02]  /*5930*/  FFMA R107, R107, c[0x0][0x188], -R209.reuse ;  /* 0x000062006b6b7a23 */ /* 0x100fe400000008d1 */
[--C-:B------:R-:W-:Y:S02]  /*5940*/  FFMA R138, R138, c[0x0][0x188], -R209.reuse ;  /* 0x000062008a8a7a23 */ /* 0x100fe400000008d1 */
[----:B------:R-:W-:Y:S02]  /*5950*/  FFMA R139, R139, c[0x0][0x188], -R209 ;  /* 0x000062008b8b7a23 */ /* 0x000fe400000008d1 */
[C---:B------:R-:W-:Y:S02]  /*5960*/  FMUL R28, R214.reuse, R28 ;  /* 0x0000001cd61c7220 */ /* 0x040fe40000400000 */
[----:B------:R-:W-:Y:S02]  /*5970*/  FMUL R29, R214, R29 ;  /* 0x0000001dd61d7220 */ /* 0x000fe40000400000 */
[----:B------:R-:W-:-:S02]  /*5980*/  FMUL R30, R213, R30 ;  /* 0x0000001ed51e7220 */ /* 0x000fc40000400000 */
[----:B------:R-:W-:Y:S02]  /*5990*/  FMUL R31, R213, R31 ;  /* 0x0000001fd51f7220 */ /* 0x000fe40000400000 */
[C---:B------:R-:W-:Y:S02]  /*59a0*/  FMUL R56, R212.reuse, R56 ;  /* 0x00000038d4387220 */ /* 0x040fe40000400000 */
[----:B------:R-:W-:Y:S02]  /*59b0*/  FMUL R57, R212, R57 ;  /* 0x00000039d4397220 */ /* 0x000fe40000400000 */
[C---:B------:R-:W-:Y:S02]  /*59c0*/  FMUL R58, R211.reuse, R58 ;  /* 0x0000003ad33a7220 */ /* 0x040fe40000400000 */
[----:B------:R-:W-:Y:S02]  /*59d0*/  FMUL R59, R211, R59 ;  /* 0x0000003bd33b7220 */ /* 0x000fe40000400000 */
[----:B------:R-:W-:-:S02]  /*59e0*/  FMUL R148, R148, 1.4426950216293334961 ;  /* 0x3fb8aa3b94947820 */ /* 0x000fc40000400000 */
[----:B------:R-:W-:Y:S02]  /*59f0*/  FMUL R101, R101, 1.4426950216293334961 ;  /* 0x3fb8aa3b65657820 */ /* 0x000fe40000400000 */
[----:B------:R-:W-:Y:S02]  /*5a00*/  FMUL R124, R124, 1.4426950216293334961 ;  /* 0x3fb8aa3b7c7c7820 */ /* 0x000fe40000400000 */
[----:B------:R-:W-:Y:S02]  /*5a10*/  FMUL R125, R125, 1.4426950216293334961 ;  /* 0x3fb8aa3b7d7d7820 */ /* 0x000fe40000400000 */
        /* <DEDUP_REMOVED lines=11> */
[----:B------:R-:W-:Y:S01]  /*5ad0*/  FMUL R139, R139, 1.4426950216293334961 ;  /* 0x3fb8aa3b8b8b7820 */ /* 0x000fe20000400000 */
[-C--:B------:R-:W-:Y:S01]  /*5ae0*/  HMMA.16816.F32 R24, R116, R12.reuse, R24 ;  /* 0x0000000c7418723c */ /* 0x080fe20000001818 */
[----:B------:R-:W-:Y:S07]  /*5af0*/  MUFU.EX2 R148, R148 ;  /* 0x0000009400947308 */ /* 0x000fee0000000800 */
[----:B------:R-:W-:Y:S01]  /*5b00*/  HMMA.16816.F32 R52, R108, R12, R52 ;  /* 0x0000000c6c34723c */ /* 0x000fe20000001834 */
[----:B------:R-:W0:Y:S07]  /*5b10*/  MUFU.EX2 R157, R101 ;  /* 0x00000065009d7308 */ /* 0x000e2e0000000800 */
[-C--:B------:R-:W-:Y:S01]  /*5b20*/  HMMA.16816.F32 R28, R116, R120.reuse, R28 ;  /* 0x00000078741c723c */ /* 0x080fe2000000181c */
[----:B------:R-:W-:Y:S07]  /*5b30*/  MUFU.EX2 R165, R124 ;  /* 0x0000007c00a57308 */ /* 0x000fee0000000800 */
[----:B------:R-:W-:Y:S01]  /*5b40*/  HMMA.16816.F32 R56, R108, R120, R56 ;  /* 0x000000786c38723c */ /* 0x000fe20000001838 */
[----:B------:R-:W-:Y:S08]  /*5b50*/  MUFU.EX2 R225, R125 ;  /* 0x0000007d00e17308 */ /* 0x000ff00000000800 */
[----:B------:R-:W-:Y:S08]  /*5b60*/  MUFU.EX2 R153, R102 ;  /* 0x0000006600997308 */ /* 0x000ff00000000800 */
[----:B------:R-:W1:Y:S08]  /*5b70*/  MUFU.EX2 R161, R103 ;  /* 0x0000006700a17308 */ /* 0x000e700000000800 */
[----:B------:R-:W-:Y:S08]  /*5b80*/  MUFU.EX2 R169, R126 ;  /* 0x0000007e00a97308 */ /* 0x000ff00000000800 */
[----:B------:R2:W3:Y:S08]  /*5b90*/  MUFU.EX2 R224, R127 ;  /* 0x0000007f00e07308 */ /* 0x0004f00000000800 */
[----:B------:R0:W-:Y:S01]  /*5ba0*/  MUFU.EX2 R152, R104 ;  /* 0x0000006800987308 */ /* 0x0001e20000000800 */
[----:B--2---:R-:W-:Y:S07]  /*5bb0*/  LDSM.16.M88.4 R124, [R5+0x10800] ;  /* 0x01080000057c783b */ /* 0x004fee0000000200 */
[----:B------:R1:W2:Y:S08]  /*5bc0*/  MUFU.EX2 R160, R105 ;  /* 0x0000006900a07308 */ /* 0x0002b00000000800 */
[----:B------:R-:W-:Y:S08]  /*5bd0*/  MUFU.EX2 R168, R136 ;  /* 0x0000008800a87308 */ /* 0x000ff00000000800 */
[----:B------:R-:W-:Y:S08]  /*5be0*/  MUFU.EX2 R223, R137 ;  /* 0x0000008900df7308 */ /* 0x000ff00000000800 */
[----:B------:R4:W-:Y:S08]  /*5bf0*/  MUFU.EX2 R156, R106 ;  /* 0x0000006a009c7308 */ /* 0x0009f00000000800 */
[----:B------:R3:W5:Y:S08]  /*5c00*/  MUFU.EX2 R164, R107 ;  /* 0x0000006b00a47308 */ /* 0x0007700000000800 */
[----:B------:R-:W-:Y:S08]  /*5c10*/  MUFU.EX2 R218, R138 ;  /* 0x0000008a00da7308 */ /* 0x000ff00000000800 */
[----:B------:R2:W5:Y:S01]  /*5c20*/  MUFU.EX2 R217, R139 ;  /* 0x0000008b00d97308 */ /* 0x0005620000000800 */
[----:B0-----:R-:W-:-:S02]  /*5c30*/  F2FP.PACK_AB R104, R157, R148 ;  /* 0x000000949d68723e */ /* 0x001fc400000000ff */
[----:B-1----:R-:W-:Y:S02]  /*5c40*/  F2FP.PACK_AB R105, R161, R153 ;  /* 0x00000099a169723e */ /* 0x002fe400000000ff */
[----:B----4-:R-:W-:Y:S02]  /*5c50*/  F2FP.PACK_AB R106, R225, R165 ;  /* 0x000000a5e16a723e */ /* 0x010fe400000000ff */
[----:B---3--:R-:W-:Y:S02]  /*5c60*/  F2FP.PACK_AB R107, R224, R169 ;  /* 0x000000a9e06b723e */ /* 0x008fe400000000ff */
[----:B--2---:R-:W-:Y:S01]  /*5c70*/  F2FP.PACK_AB R100, R160, R152 ;  /* 0x00000098a064723e */ /* 0x004fe200000000ff */
[----:B------:R-:W-:Y:S01]  /*5c80*/  FMUL R16, R214, R16 ;  /* 0x00000010d6107220 */ /* 0x000fe20000400000 */
[----:B-----5:R-:W-:Y:S01]  /*5c90*/  F2FP.PACK_AB R101, R164, R156 ;  /* 0x0000009ca465723e */ /* 0x020fe200000000ff */
[----:B------:R-:W-:Y:S01]  /*5ca0*/  FMUL R17, R214, R17 ;  /* 0x00000011d6117220 */ /* 0x000fe20000400000 */
[----:B------:R-:W-:Y:S01]  /*5cb0*/  F2FP.PACK_AB R102, R223, R168 ;  /* 0x000000a8df66723e */ /* 0x000fe200000000ff */
[----:B------:R-:W-:Y:S01]  /*5cc0*/  FMUL R18, R213, R18 ;  /* 0x00000012d5127220 */ /* 0x000fe20000400000 */
[----:B------:R-:W-:Y:S01]  /*5cd0*/  LDSM.16.M88.4 R136, [R5+0x10e00] ;  /* 0x010e00000588783b */ /* 0x000fe20000000200 */
[----:B------:R-:W-:Y:S01]  /*5ce0*/  F2FP.PACK_AB R103, R217, R218 ;  /* 0x000000dad967723e */ /* 0x000fe200000000ff */
[-C--:B------:R-:W-:Y:S08]  /*5cf0*/  HMMA.16816.F32 R24, R104, R14.reuse, R24 ;  /* 0x0000000e6818723c */ /* 0x080ff00000001818 */
[----:B------:R-:W-:Y:S01]  /*5d00*/  HMMA.16816.F32 R52, R100, R14, R52 ;  /* 0x0000000e6434723c */ /* 0x000fe20000001834 */
[----:B------:R-:W0:Y:S07]  /*5d10*/  LDSM.16.M88.4 R12, [R5+0x10400] ;  /* 0x01040000050c783b */ /* 0x000e2e0000000200 */
[-C--:B------:R-:W-:Y:S08]  /*5d20*/  HMMA.16816.F32 R28, R104, R122.reuse, R28 ;  /* 0x0000007a681c723c */ /* 0x080ff0000000181c */
[----:B------:R-:W-:Y:S01]  /*5d30*/  HMMA.16816.F32 R56, R100, R122, R56 ;  /* 0x0000007a6438723c */ /* 0x000fe20000001838 */
[----:B------:R-:W1:Y:S01]  /*5d40*/  LDSM.16.M88.4 R120, [R5+0x10600] ;  /* 0x010600000578783b */ /* 0x000e620000000200 */
[----:B------:R-:W-:-:S02]  /*5d50*/  FMUL R19, R213, R19 ;  /* 0x00000013d5137220 */ /* 0x000fc40000400000 */
[C---:B------:R-:W-:Y:S02]  /*5d60*/  FMUL R204, R212.reuse, R204 ;  /* 0x000000ccd4cc7220 */ /* 0x040fe40000400000 */
[----:B------:R-:W-:Y:S02]  /*5d70*/  FMUL R205, R212, R205 ;  /* 0x000000cdd4cd7220 */ /* 0x000fe40000400000 */
[C---:B------:R-:W-:Y:S02]  /*5d80*/  FMUL R206, R211.reuse, R206 ;  /* 0x000000ced3ce7220 */ /* 0x040fe40000400000 */
[----:B------:R-:W-:Y:S02]  /*5d90*/  FMUL R207, R211, R207 ;  /* 0x000000cfd3cf7220 */ /* 0x000fe40000400000 */
[C---:B------:R-:W-:Y:S02]  /*5da0*/  FMUL R172, R214.reuse, R172 ;  /* 0x000000acd6ac7220 */ /* 0x040fe40000400000 */
[----:B------:R-:W-:-:S02]  /*5db0*/  FMUL R173, R214, R173 ;  /* 0x000000add6ad7220 */ /* 0x000fc40000400000 */
[C---:B------:R-:W-:Y:S02]  /*5dc0*/  FMUL R174, R213.reuse, R174 ;  /* 0x000000aed5ae7220 */ /* 0x040fe40000400000 */
[----:B------:R-:W-:Y:S02]  /*5dd0*/  FMUL R175, R213, R175 ;  /* 0x000000afd5af7220 */ /* 0x000fe40000400000 */
[C---:B------:R-:W-:Y:S02]  /*5de0*/  FMUL R8, R212.reuse, R8 ;  /* 0x00000008d4087220 */ /* 0x040fe40000400000 */
[----:B------:R-:W-:Y:S02]  /*5df0*/  FMUL R9, R212, R9 ;  /* 0x00000009d4097220 */ /* 0x000fe40000400000 */
[C---:B------:R-:W-:Y:S02]  /*5e00*/  FMUL R10, R211.reuse, R10 ;  /* 0x0000000ad30a7220 */ /* 0x040fe40000400000 */
[----:B------:R-:W-:Y:S01]  /*5e10*/  FMUL R11, R211, R11 ;  /* 0x0000000bd30b7220 */ /* 0x000fe20000400000 */
[----:B0-----:R-:W-:Y:S01]  /*5e20*/  HMMA.16816.F32 R16, R116, R12, R16 ;  /* 0x0000000c7410723c */ /* 0x001fe20000001810 */
[----:B------:R-:W-:-:S07]  /*5e30*/  FADD R133, R133, R134 ;  /* 0x0000008685857221 */ /* 0x000fce0000000000 */
[----:B------:R-:W-:Y:S01]  /*5e40*/  HMMA.16816.F32 R204, R108, R12, R204 ;  /* 0x0000000c6ccc723c */ /* 0x000fe200000018cc */
[----:B------:R-:W-:-:S06]  /*5e50*/  FADD R140, R140, R133 ;  /* 0x000000858c8c7221 */ /* 0x000fcc0000000000 */
[----:B------:R-:W-:Y:S01]  /*5e60*/  FADD R12, R129, R130 ;  /* 0x00000082810c7221 */ /* 0x000fe20000000000 */
[-C--:B-1----:R-:W-:Y:S01]  /*5e70*/  HMMA.16816.F32 R172, R116, R120.reuse, R172 ;  /* 0x0000007874ac723c */ /* 0x082fe200000018ac */
[----:B------:R-:W-:Y:S02]  /*5e80*/  FADD R13, R135, R132 ;  /* 0x00000084870d7221 */ /* 0x000fe40000000000 */
[----:B------:R-:W-:Y:S01]  /*5e90*/  FADD R12, R142, R12 ;  /* 0x0000000c8e0c7221 */ /* 0x000fe20000000000 */
[----:B------:R-:W-:Y:S04]  /*5ea0*/  LDSM.16.M88.4 R132, [R5+0x10c00] ;  /* 0x010c00000584783b */ /* 0x000fe80000000200 */
[----:B------:R-:W-:Y:S01]  /*5eb0*/  HMMA.16816.F32 R8, R108, R120, R8 ;  /* 0x000000786c08723c */ /* 0x000fe20000001808 */
[----:B------:R-:W-:-:S06]  /*5ec0*/  FADD R13, R143, R13 ;  /* 0x0000000d8f0d7221 */ /* 0x000fcc0000000000 */
[----:B------:R-:W-:Y:S02]  /*5ed0*/  FADD R120, R128, R131 ;  /* 0x0000008380787221 */ /* 0x000fe40000000000 */
[----:B------:R-:W-:Y:S01]  /*5ee0*/  FADD R12, R146, R12 ;  /* 0x0000000c920c7221 */ /* 0x000fe20000000000 */
[----:B------:R-:W0:Y:S01]  /*5ef0*/  LDSM.16.M88.4 R128, [R5+0x10a00] ;  /* 0x010a00000580783b */ /* 0x000e220000000200 */
[----:B------:R-:W-:Y:S02]  /*5f00*/  FADD R120, R141, R120 ;  /* 0x000000788d787221 */ /* 0x000fe40000000000 */
        /* <DEDUP_REMOVED lines=8> */
[----:B------:R-:W-:-:S02]  /*5f90*/  FADD R121, R144, R140 ;  /* 0x0000008c90797221 */ /* 0x000fc40000000000 */
[----:B------:R-:W-:Y:S02]  /*5fa0*/  FADD R120, R145, R120 ;  /* 0x0000007891787221 */ /* 0x000fe40000000000 */
[----:B------:R-:W-:Y:S02]  /*5fb0*/  FADD R13, R149, R13 ;  /* 0x0000000d950d7221 */ /* 0x000fe40000000000 */
[----:B------:R-:W-:Y:S01]  /*5fc0*/  FADD R12, R153, R12 ;  /* 0x0000000c990c7221 */ /* 0x000fe20000000000 */
[-C--:B------:R-:W-:Y:S01]  /*5fd0*/  HMMA.16816.F32 R60, R116, R124.reuse, R60 ;  /* 0x0000007c743c723c */ /* 0x080fe2000000183c */
[----:B------:R-:W-:Y:S01]  /*5fe0*/  FADD R121, R148, R121 ;  /* 0x0000007994797221 */ /* 0x000fe20000000000 */
[----:B------:R-:W1:Y:S01]  /*5ff0*/  LDSM.16.M88.4 R140, [R5+0x11000] ;  /* 0x01100000058c783b */ /* 0x000e620000000200 */
[----:B------:R-:W-:Y:S02]  /*6000*/  FADD R120, R152, R120 ;  /* 0x0000007898787221 */ /* 0x000fe40000000000 */
[----:B------:R-:W-:Y:S01]  /*6010*/  FADD R13, R156, R13 ;  /* 0x0000000d9c0d7221 */ /* 0x000fe20000000000 */
[----:B------:R-:W2:Y:S01]  /*6020*/  LDSM.16.M88.4 R144, [R5+0x11200] ;  /* 0x011200000590783b */ /* 0x000ea20000000200 */
[----:B------:R-:W-:Y:S01]  /*6030*/  FADD R12, R161, R12 ;  /* 0x0000000ca10c7221 */ /* 0x000fe20000000000 */
[----:B------:R-:W-:Y:S01]  /*6040*/  HMMA.16816.F32 R32, R108, R124, R32 ;  /* 0x0000007c6c20723c */ /* 0x000fe20000001820 */
[----:B------:R-:W-:Y:S01]  /*6050*/  FADD R121, R157, R121 ;  /* 0x000000799d797221 */ /* 0x000fe20000000000 */
[----:B------:R-:W3:Y:S04]  /*6060*/  LDSM.16.M88.4 R148, [R5+0x11400] ;  /* 0x011400000594783b */ /* 0x000ee80000000200 */
[----:B------:R-:W4:Y:S01]  /*6070*/  LDSM.16.M88.4 R152, [R5+0x11600] ;  /* 0x011600000598783b */ /* 0x000f220000000200 */
[----:B------:R-:W-:-:S02]  /*6080*/  FADD R124, R160, R120 ;  /* 0x00000078a07c7221 */ /* 0x000fc40000000000 */
[----:B------:R-:W-:Y:S01]  /*6090*/  FADD R120, R164, R13 ;  /* 0x0000000da4787221 */ /* 0x000fe20000000000 */
[----:B------:R-:W5:Y:S01]  /*60a0*/  LDSM.16.M88.4 R156, [R5+0x11800] ;  /* 0x01180000059c783b */ /* 0x000f620000000200 */
[----:B------:R-:W-:Y:S02]  /*60b0*/  FADD R13, R169, R12 ;  /* 0x0000000ca90d7221 */ /* 0x000fe40000000000 */
[----:B------:R-:W-:Y:S01]  /*60c0*/  FADD R121, R165, R121 ;  /* 0x00000079a5797221 */ /* 0x000fe20000000000 */
[----:B------:R-:W0:Y:S01]  /*60d0*/  LDSM.16.M88.4 R160, [R5+0x11a00] ;  /* 0x011a000005a0783b */ /* 0x000e220000000200 */
[----:B------:R-:W-:-:S03]  /*60e0*/  FADD R12, R168, R124 ;  /* 0x0000007ca80c7221 */ /* 0x000fc60000000000 */
[----:B------:R-:W0:Y:S04]  /*60f0*/  LDSM.16.M88.4 R164, [R5+0x11c00] ;  /* 0x011c000005a4783b */ /* 0x000e280000000200 */
[----:B------:R-:W0:Y:S01]  /*6100*/  LDSM.16.M88.4 R168, [R5+0x11e00] ;  /* 0x011e000005a8783b */ /* 0x000e220000000200 */
[C---:B------:R-:W-:Y:S02]  /*6110*/  FMUL R64, R214.reuse, R64 ;  /* 0x00000040d6407220 */ /* 0x040fe40000400000 */
[----:B------:R-:W-:Y:S02]  /*6120*/  FMUL R65, R214, R65 ;  /* 0x00000041d6417220 */ /* 0x000fe40000400000 */
[C---:B------:R-:W-:Y:S02]  /*6130*/  FMUL R66, R213.reuse, R66 ;  /* 0x00000042d5427220 */ /* 0x040fe40000400000 */
[----:B------:R-:W-:-:S02]  /*6140*/  FMUL R67, R213, R67 ;  /* 0x00000043d5437220 */ /* 0x000fc40000400000 */
[C---:B------:R-:W-:Y:S02]  /*6150*/  FMUL R68, R214.reuse, R68 ;  /* 0x00000044d6447220 */ /* 0x040fe40000400000 */
[C---:B------:R-:W-:Y:S02]  /*6160*/  FMUL R69, R214.reuse, R69 ;  /* 0x00000045d6457220 */ /* 0x040fe40000400000 */
        /* <DEDUP_REMOVED lines=35> */
[----:B------:R-:W-:Y:S02]  /*63a0*/  FMUL R113, R214, R113 ;  /* 0x00000071d6717220 */ /* 0x000fe40000400000 */
[C---:B------:R-:W-:Y:S02]  /*63b0*/  FMUL R114, R213.reuse, R114 ;  /* 0x00000072d5727220 */ /* 0x040fe40000400000 */
[----:B------:R-:W-:Y:S01]  /*63c0*/  FMUL R115, R213, R115 ;  /* 0x00000073d5737220 */ /* 0x000fe20000400000 */
[C---:B0-----:R-:W-:Y:S08]  /*63d0*/  HMMA.16816.F32 R64, R116.reuse, R128, R64 ;  /* 0x000000807440723c */ /* 0x041ff00000001840 */
[C---:B------:R-:W-:Y:S08]  /*63e0*/  HMMA.16816.F32 R68, R116.reuse, R132, R68 ;  /* 0x000000847444723c */ /* 0x040ff00000001844 */
[C---:B------:R-:W-:Y:S08]  /*63f0*/  HMMA.16816.F32 R72, R116.reuse, R136, R72 ;  /* 0x000000887448723c */ /* 0x040ff00000001848 */
[C---:B-1----:R-:W-:Y:S08]  /*6400*/  HMMA.16816.F32 R76, R116.reuse, R140, R76 ;  /* 0x0000008c744c723c */ /* 0x042ff0000000184c */
[C---:B--2---:R-:W-:Y:S08]  /*6410*/  HMMA.16816.F32 R92, R116.reuse, R144, R92 ;  /* 0x00000090745c723c */ /* 0x044ff0000000185c */
[C---:B---3--:R-:W-:Y:S08]  /*6420*/  HMMA.16816.F32 R20, R116.reuse, R148, R20 ;  /* 0x000000947414723c */ /* 0x048ff00000001814 */
[C---:B----4-:R-:W-:Y:S08]  /*6430*/  HMMA.16816.F32 R96, R116.reuse, R152, R96 ;  /* 0x000000987460723c */ /* 0x050ff00000001860 */
[C---:B-----5:R-:W-:Y:S08]  /*6440*/  HMMA.16816.F32 R80, R116.reuse, R156, R80 ;  /* 0x0000009c7450723c */ /* 0x060ff00000001850 */
[C---:B------:R-:W-:Y:S08]  /*6450*/  HMMA.16816.F32 R84, R116.reuse, R160, R84 ;  /* 0x000000a07454723c */ /* 0x040ff00000001854 */
[C---:B------:R-:W-:Y:S08]  /*6460*/  HMMA.16816.F32 R88, R116.reuse, R164, R88 ;  /* 0x000000a47458723c */ /* 0x040ff00000001858 */
[----:B------:R-:W-:Y:S01]  /*6470*/  HMMA.16816.F32 R112, R116, R168, R112 ;  /* 0x000000a87470723c */ /* 0x000fe20000001870 */
[----:B------:R-:W-:-:S02]  /*6480*/  FADD R120, R218, R120 ;  /* 0x00000078da787221 */ /* 0x000fc40000000000 */
[----:B------:R-:W-:Y:S02]  /*6490*/  FADD R121, R225, R121 ;  /* 0x00000079e1797221 */ /* 0x000fe40000000000 */
[----:B------:R-:W-:Y:S02]  /*64a0*/  FADD R13, R224, R13 ;  /* 0x0000000de00d7221 */ /* 0x000fe40000000000 */
[----:B------:R-:W-:Y:S02]  /*64b0*/  FADD R12, R223, R12 ;  /* 0x0000000cdf0c7221 */ /* 0x000fe40000000000 */
[----:B------:R-:W-:Y:S01]  /*64c0*/  FADD R217, R217, R120 ;  /* 0x00000078d9d97221 */ /* 0x000fe20000000000 */
[C---:B------:R-:W-:Y:S08]  /*64d0*/  HMMA.16816.F32 R16, R104.reuse, R14, R16 ;  /* 0x0000000e6810723c */ /* 0x040ff00000001810 */
        /* <DEDUP_REMOVED lines=12> */
[----:B------:R-:W-:Y:S01]  /*65a0*/  HMMA.16816.F32 R112, R104, R170, R112 ;  /* 0x000000aa6870723c */ /* 0x000fe20000001870 */
[----:B------:R-:W0:Y:S04]  /*65b0*/  SHFL.BFLY PT, R107, R121, 0x2, 0x1f ;  /* 0x0c401f00796b7f89 */ /* 0x000e2800000e0000 */
[----:B------:R-:W1:Y:S04]  /*65c0*/  SHFL.BFLY PT, R104, R13, 0x2, 0x1f ;  /* 0x0c401f000d687f89 */ /* 0x000e6800000e0000 */
[----:B------:R-:W2:Y:S04]  /*65d0*/  SHFL.BFLY PT, R105, R12, 0x2, 0x1f ;  /* 0x0c401f000c697f89 */ /* 0x000ea800000e0000 */
[----:B------:R-:W3:Y:S01]  /*65e0*/  SHFL.BFLY PT, R106, R217, 0x2, 0x1f ;  /* 0x0c401f00d96a7f89 */ /* 0x000ee200000e0000 */
[----:B------:R-:W-:-:S02]  /*65f0*/  FMUL R36, R212, R36 ;  /* 0x00000024d4247220 */ /* 0x000fc40000400000 */
[C---:B------:R-:W-:Y:S02]  /*6600*/  FMUL R37, R212.reuse, R37 ;  /* 0x00000025d4257220 */ /* 0x040fe40000400000 */
[C---:B------:R-:W-:Y:S02]  /*6610*/  FMUL R38, R211.reuse, R38 ;  /* 0x00000026d3267220 */ /* 0x040fe40000400000 */
[C---:B------:R-:W-:Y:S02]  /*6620*/  FMUL R39, R211.reuse, R39 ;  /* 0x00000027d3277220 */ /* 0x040fe40000400000 */
[C---:B------:R-:W-:Y:S02]  /*6630*/  FMUL R40, R212.reuse, R40 ;  /* 0x00000028d4287220 */ /* 0x040fe40000400000 */
[----:B------:R-:W-:Y:S02]  /*6640*/  FMUL R41, R212, R41 ;  /* 0x00000029d4297220 */ /* 0x000fe40000400000 */
        /* <DEDUP_REMOVED lines=37> */
[----:B------:R-:W-:Y:S02]  /*68a0*/  FMUL R51, R211, R51 ;  /* 0x00000033d3337220 */ /* 0x000fe40000400000 */
[----:B0-----:R-:W-:Y:S02]  /*68b0*/  FADD R107, R121, R107 ;  /* 0x0000006b796b7221 */ /* 0x001fe40000000000 */
[----:B-1----:R-:W-:Y:S02]  /*68c0*/  FADD R104, R13, R104 ;  /* 0x000000680d687221 */ /* 0x002fe40000000000 */
[----:B--2---:R-:W-:Y:S02]  /*68d0*/  FADD R105, R12, R105 ;  /* 0x000000690c697221 */ /* 0x004fe40000000000 */
[----:B---3--:R-:W-:Y:S01]  /*68e0*/  FADD R106, R217, R106 ;  /* 0x0000006ad96a7221 */ /* 0x008fe20000000000 */
[----:B------:R-:W-:Y:S01]  /*68f0*/  HMMA.16816.F32 R204, R100, R14, R204 ;  /* 0x0000000e64cc723c */ /* 0x000fe200000018cc */
[----:B------:R-:W0:Y:S04]  /*6900*/  SHFL.BFLY PT, R12, R107, 0x1, 0x1f ;  /* 0x0c201f006b0c7f89 */ /* 0x000e2800000e0000 */
[----:B------:R-:W1:Y:S03]  /*6910*/  SHFL.BFLY PT, R13, R104, 0x1, 0x1f ;  /* 0x0c201f00680d7f89 */ /* 0x000e6600000e0000 */
[C---:B------:R-:W-:Y:S01]  /*6920*/  HMMA.16816.F32 R36, R108.reuse, R128, R36 ;  /* 0x000000806c24723c */ /* 0x040fe20000001824 */
[----:B------:R-:W2:Y:S04]  /*6930*/  SHFL.BFLY PT, R14, R105, 0x1, 0x1f ;  /* 0x0c201f00690e7f89 */ /* 0x000ea800000e0000 */
[----:B------:R-:W3:Y:S03]  /*6940*/  SHFL.BFLY PT, R15, R106, 0x1, 0x1f ;  /* 0x0c201f006a0f7f89 */ /* 0x000ee600000e0000 */
        /* <DEDUP_REMOVED lines=10> */
[----:B------:R-:W-:-:S04]  /*69f0*/  IADD3 R216, R216, 0x20, RZ ;  /* 0x00000020d8d87810 */ /* 0x000fc80007ffe0ff */
[----:B------:R-:W-:Y:S01]  /*6a00*/  ISETP.GE.AND P0, PT, R216, c[0x0][0x1d0], PT ;  /* 0x00007400d8007a0c */ /* 0x000fe20003f06270 */
[----:B0-----:R-:W-:Y:S01]  /*6a10*/  FADD R107, R107, R12 ;  /* 0x0000000c6b6b7221 */ /* 0x001fe20000000000 */
[----:B------:R-:W-:Y:S01]  /*6a20*/  MOV R109, 0x20 ;  /* 0x00000020006d7802 */ /* 0x000fe20000000f00 */
[----:B-1----:R-:W-:Y:S01]  /*6a30*/  FADD R104, R104, R13 ;  /* 0x0000000d68687221 */ /* 0x002fe20000000000 */
[----:B------:R-:W-:Y:S01]  /*6a40*/  HMMA.16816.F32 R8, R100, R122, R8 ;  /* 0x0000007a6408723c */ /* 0x000fe20000001808 */
[----:B--2---:R-:W-:Y:S02]  /*6a50*/  FADD R105, R105, R14 ;  /* 0x0000000e69697221 */ /* 0x004fe40000000000 */
[----:B---3--:R-:W-:Y:S01]  /*6a60*/  FADD R106, R106, R15 ;  /* 0x0000000f6a6a7221 */ /* 0x008fe20000000000 */
[----:B------:R-:W-:Y:S01]  /*6a70*/  MOV R119, R6 ;  /* 0x0000000600777202 */ /* 0x000fe20000000f00 */
[----:B------:R-:W-:-:S03]  /*6a80*/  IMAD R0, R109, c[0x0][0x1b4], R0 ;  /* 0x00006d006d007a24 */ /* 0x000fc600078e0200 */
[----:B------:R-:W-:Y:S01]  /*6a90*/  HMMA.16816.F32 R32, R100, R126, R32 ;  /* 0x0000007e6420723c */ /* 0x000fe20000001820 */
[----:B------:R-:W-:Y:S01]  /*6aa0*/  IMAD R4, R109, c[0x0][0x1a4], R4 ;  /* 0x000069006d047a24 */ /* 0x000fe200078e0204 */
[----:B------:R-:W-:Y:S01]  /*6ab0*/  MOV R118, R7 ;  /* 0x0000000700767202 */ /* 0x000fe20000000f00 */
[----:B------:R-:W-:Y:S01]  /*6ac0*/  FFMA R222, R214, R222, R107 ;  /* 0x000000ded6de7223 */ /* 0x000fe2000000006b */
[----:B------:R-:W-:Y:S01]  /*6ad0*/  MOV R117, R208 ;  /* 0x000000d000757202 */ /* 0x000fe20000000f00 */
[----:B------:R-:W-:-:S03]  /*6ae0*/  FFMA R221, R213, R221, R104 ;  /* 0x000000ddd5dd7223 */ /* 0x000fc60000000068 */
[----:B------:R-:W-:Y:S01]  /*6af0*/  HMMA.16816.F32 R36, R100, R130, R36 ;  /* 0x000000826424723c */ /* 0x000fe20000001824 */
[----:B------:R-:W-:Y:S01]  /*6b00*/  FFMA R220, R212, R220, R105 ;  /* 0x000000dcd4dc7223 */ /* 0x000fe20000000069 */
[----:B------:R-:W-:Y:S01]  /*6b10*/  MOV R116, R209 ;  /* 0x000000d100747202 */ /* 0x000fe20000000f00 */
[----:B------:R-:W-:-:S05]  /*6b20*/  FFMA R219, R211, R219, R106 ;  /* 0x000000dbd3db7223 */ /* 0x000fca000000006a */
        /* <DEDUP_REMOVED lines=10> */
[----:B------:R-:W-:Y:S01]  /*6bd0*/  @P0 CALL.REL.NOINC `(.L_x_0) ;  /* 0x0000001000000944 */ /* 0x000fe20003c00000 */
[----:B------:R-:W-:Y:S06]  /*6be0*/  BRA `(.L_x_1) ;  /* 0xffffd4f000007947 */ /* 0x000fec000383ffff */
.L_x_0:
[----:B------:R-:W-:-:S04]  /*6bf0*/  NOP ;  /* 0x0000000000007918 */ /* 0x000fc80000000000 */
[----:B------:R-:W0:Y:S01]  /*6c00*/  S2R R236, SR_TID.X ;  /* 0x0000000000ec7919 */ /* 0x000e220000002100 */
[----:B------:R-:W-:-:S02]  /*6c10*/  MOV R128, R37 ;  /* 0x0000002500807202 */ /* 0x000fc40000000f00 */
[----:B------:R-:W-:Y:S01]  /*6c20*/  FSETP.GEU.AND P2, PT, R221, 1.175494350822287508e-38, PT ;  /* 0x00800000dd00780b */ /* 0x000fe20003f4e000 */
[----:B------:R-:W1:Y:S01]  /*6c30*/  S2R R3, SR_TID.X ;  /* 0x0000000000037919 */ /* 0x000e620000002100 */
[----:B------:R-:W-:Y:S02]  /*6c40*/  FSETP.GT.AND P0, PT, |R219|, 8.50705917302346158658e+37, PT ;  /* 0x7e800000db00780b */ /* 0x000fe40003f04200 */
[----:B------:R-:W-:Y:S01]  /*6c50*/  MOV R101, R79 ;  /* 0x0000004f00657202 */ /* 0x000fe20000000f00 */
[----:B------:R-:W2:Y:S01]  /*6c60*/  S2R R106, SR_TID.X ;  /* 0x00000000006a7919 */ /* 0x000ea20000002100 */
[----:B------:R-:W-:Y:S02]  /*6c70*/  FSETP.GEU.AND P1, PT, R222, 1.175494350822287508e-38, PT ;  /* 0x00800000de00780b */ /* 0x000fe40003f2e000 */
[----:B------:R-:W-:Y:S01]  /*6c80*/  MOV R103, R95 ;  /* 0x0000005f00677202 */ /* 0x000fe20000000f00 */
[----:B------:R-:W3:Y:S01]  /*6c90*/  S2R R232, SR_CTAID.X ;  /* 0x0000000000e87919 */ /* 0x000ee20000002500 */
[----:B------:R-:W-:-:S02]  /*6ca0*/  MOV R79, R47 ;  /* 0x0000002f004f7202 */ /* 0x000fc40000000f00 */
[----:B------:R-:W-:Y:S01]  /*6cb0*/  MOV R95, R83 ;  /* 0x00000053005f7202 */ /* 0x000fe20000000f00 */
[----:B------:R-:W4:Y:S01]  /*6cc0*/  S2R R234, SR_CTAID.Y ;  /* 0x0000000000ea7919 */ /* 0x000f220000002600 */
[----:B------:R-:W-:Y:S01]  /*6cd0*/  FSEL R225, RZ, -23, P2 ;  /* 0xc1b80000ffe17808 */ /* 0x000fe20001000000 */
[----:B------:R-:W-:Y:S01]  /*6ce0*/  @P0 FMUL R51, R51, 0.25 ;  /* 0x3e80000033330820 */ /* 0x000fe20000400000 */
[----:B------:R-:W-:Y:S01]  /*6cf0*/  MOV R83, R46 ;  /* 0x0000002e00537202 */ /* 0x000fe20000000f00 */
[----:B------:R-:W-:Y:S01]  /*6d00*/  @P0 FMUL R203, R203, 0.25 ;  /* 0x3e800000cbcb0820 */ /* 0x000fe20000400000 */
[----:B------:R-:W-:Y:S01]  /*6d10*/  MOV R124, R45 ;  /* 0x0000002d007c7202 */ /* 0x000fe20000000f00 */
[----:B------:R-:W-:Y:S01]  /*6d20*/  @P0 FMUL R202, R202, 0.25 ;  /* 0x3e800000caca0820 */ /* 0x000fe20000400000 */
[----:B------:R-:W-:Y:S01]  /*6d30*/  MOV R45, R50 ;  /* 0x00000032002d7202 */ /* 0x000fe20000000f00 */
[----:B------:R-:W-:Y:S01]  /*6d40*/  FMUL R50, R219, 8388608 ;  /* 0x4b000000db327820 */ /* 0x000fe20000400000 */
[----:B0-----:R-:W-:Y:S01]  /*6d50*/  SHF.L.U32 R5, R236, 0x2, RZ ;  /* 0x00000002ec057819 */ /* 0x001fe200000006ff */
[----:B------:R-:W-:Y:S01]  /*6d60*/  @P0 FMUL R199, R199, 0.25 ;  /* 0x3e800000c7c70820 */ /* 0x000fe20000400000 */
[----:B------:R-:W-:Y:S01]  /*6d70*/  MOV R141, R54 ;  /* 0x00000036008d7202 */ /* 0x000fe20000000f00 */
[----:B------:R-:W-:Y:S01]  /*6d80*/  @P0 FMUL R45, R45, 0.25 ;  /* 0x3e8000002d2d0820 */ /* 0x000fe20000400000 */
[----:B------:R-:W-:Y:S01]  /*6d90*/  LOP3.LUT R0, R5, 0x70, RZ, 0xc0, !PT ;  /* 0x0000007005007812 */ /* 0x000fe200078ec0ff */
[----:B------:R-:W-:Y:S01]  /*6da0*/  @P0 FMUL R198, R198, 0.25 ;  /* 0x3e800000c6c60820 */ /* 0x000fe20000400000 */
[----:B-1----:R-:W-:Y:S01]  /*6db0*/  LOP3.LUT R4, R3, 0xe0, RZ, 0xc0, !PT ;  /* 0x000000e003047812 */ /* 0x002fe200078ec0ff */
[----:B------:R-:W-:Y:S01]  /*6dc0*/  FMUL R3, R222, 8388608 ;  /* 0x4b000000de037820 */ /* 0x000fe20000400000 */
[----:B------:R-:W-:Y:S01]  /*6dd0*/  MOV R140, R55 ;  /* 0x00000037008c7202 */ /* 0x000fe20000000f00 */
[----:B------:R-:W-:Y:S01]  /*6de0*/  @P0 FMUL R195, R195, 0.25 ;  /* 0x3e800000c3c30820 */ /* 0x000fe20000400000 */
[----:B------:R-:W-:Y:S01]  /*6df0*/  LEA R37, R4, R0, 0x3 ;  /* 0x0000000004257211 */ /* 0x000fe200078e18ff */
[----:B------:R-:W-:Y:S01]  /*6e00*/  FMUL R0, R221, 8388608 ;  /* 0x4b000000dd007820 */ /* 0x000fe20000400000 */
[----:B------:R-:W-:Y:S01]  /*6e10*/  FSEL R46, R3, R222, !P1 ;  /* 0x000000de032e7208 */ /* 0x000fe20004800000 */
[----:B------:R-:W-:Y:S01]  /*6e20*/  @P0 FMUL R194, R194, 0.25 ;  /* 0x3e800000c2c20820 */ /* 0x000fe20000400000 */
[----:B------:R-:W-:Y:S01]  /*6e30*/  MOV R139, R58 ;  /* 0x0000003a008b7202 */ /* 0x000fe20000000f00 */
[----:B------:R-:W-:Y:S01]  /*6e40*/  @P0 FMUL R191, R191, 0.25 ;  /* 0x3e800000bfbf0820 */ /* 0x000fe20000400000 */
[----:B------:R-:W-:Y:S01]  /*6e50*/  FSEL R47, R0, R221, !P2 ;  /* 0x000000dd002f7208 */ /* 0x000fe20005000000 */
[----:B------:R-:W-:Y:S01]  /*6e60*/  @P0 FMUL R190, R190, 0.25 ;  /* 0x3e800000bebe0820 */ /* 0x000fe20000400000 */
[----:B------:R-:W-:Y:S01]  /*6e70*/  FSETP.GEU.AND P2, PT, |R219|, 1.175494350822287508e-38, PT ;  /* 0x00800000db00780b */ /* 0x000fe20003f4e200 */
[----:B------:R-:W-:Y:S01]  /*6e80*/  @P0 FMUL R187, R187, 0.25 ;  /* 0x3e800000bbbb0820 */ /* 0x000fe20000400000 */
[----:B------:R-:W-:Y:S01]  /*6e90*/  MOV R2, R42 ;  /* 0x0000002a00027202 */ /* 0x000fe20000000f00 */
[----:B------:R-:W-:Y:S01]  /*6ea0*/  @P0 FMUL R186, R186, 0.25 ;  /* 0x3e800000baba0820 */ /* 0x000fe20000400000 */
[----:B------:R-:W-:Y:S01]  /*6eb0*/  FSETP.GEU.AND P4, PT, R219, 1.175494350822287508e-38, PT ;  /* 0x00800000db00780b */ /* 0x000fe20003f8e000 */
[----:B------:R-:W-:Y:S01]  /*6ec0*/  @P0 FMUL R183, R183, 0.25 ;  /* 0x3e800000b7b70820 */ /* 0x000fe20000400000 */
[----:B------:R-:W-:Y:S01]  /*6ed0*/  IADD3 R133, R46, -0x3f3504f3, RZ ;  /* 0xc0cafb0d2e857810 */ /* 0x000fe20007ffe0ff */
[----:B------:R-:W-:Y:S01]  /*6ee0*/  @P0 FMUL R182, R182, 0.25 ;  /* 0x3e800000b6b60820 */ /* 0x000fe20000400000 */
[----:B------:R-:W-:Y:S01]  /*6ef0*/  FSEL R50, R50, R219, !P4 ;  /* 0x000000db32327208 */ /* 0x000fe20006000000 */
[----:B------:R-:W-:Y:S01]  /*6f00*/  @P0 FMUL R179, R179, 0.25 ;  /* 0x3e800000b3b30820 */ /* 0x000fe20000400000 */
[----:B------:R-:W-:Y:S01]  /*6f10*/  LOP3.LUT R133, R133, 0xff800000, RZ, 0xc0, !PT ;  /* 0xff80000085857812 */ /* 0x000fe200078ec0ff */
[----:B------:R-:W-:Y:S01]  /*6f20*/  @P0 FMUL R178, R178, 0.25 ;  /* 0x3e800000b2b20820 */ /* 0x000fe20000400000 */
[----:B--2---:R-:W-:Y:S01]  /*6f30*/  SHF.L.U32 R106, R106, 0x3, RZ ;  /* 0x000000036a6a7819 */ /* 0x004fe200000006ff */
[----:B------:R-:W-:Y:S01]  /*6f40*/  @P0 FMUL R79, R79, 0.25 ;  /* 0x3e8000004f4f0820 */ /* 0x000fe20000400000 */
[----:B------:R-:W-:Y:S01]  /*6f50*/  FSEL R227, RZ, -23, P1 ;  /* 0xc1b80000ffe37808 */ /* 0x000fe20000800000 */
[----:B------:R-:W-:Y:S01]  /*6f60*/  @P0 FMUL R83, R83, 0.25 ;  /* 0x3e80000053530820 */ /* 0x000fe20000400000 */
[----:B------:R-:W-:Y:S01]  /*6f70*/  FSETP.GT.AND P1, PT, |R220|, 8.50705917302346158658e+37, PT ;  /* 0x7e800000dc00780b */ /* 0x000fe20003f24200 */
[----:B------:R-:W-:Y:S01]  /*6f80*/  @P0 FMUL R43, R43, 0.25 ;  /* 0x3e8000002b2b0820 */ /* 0x000fe20000400000 */
[----:B------:R-:W-:Y:S01]  /*6f90*/  MOV R127, R40 ;  /* 0x00000028007f7202 */ /* 0x000fe20000000f00 */
[----:B------:R-:W-:Y:S01]  /*6fa0*/  @P0 FMUL R2, R2, 0.25 ;  /* 0x3e80000002020820 */ /* 0x000fe20000400000 */
[----:B------:R-:W0:Y:S01]  /*6fb0*/  I2F R4, R133 ;  /* 0x0000008500047306 */ /* 0x000e220000201400 */
[----:B------:R-:W-:Y:S01]  /*6fc0*/  @P0 FMUL R39, R39, 0.25 ;  /* 0x3e80000027270820 */ /* 0x000fe20000400000 */
[----:B------:R-:W-:Y:S01]  /*6fd0*/  LOP3.LUT R40, R106, 0x38, RZ, 0xc0, !PT ;  /* 0x000000386a287812 */ /* 0x000fe200078ec0ff */
[----:B------:R-:W-:Y:S01]  /*6fe0*/  @P0 FMUL R38, R38, 0.25 ;  /* 0x3e80000026260820 */ /* 0x000fe20000400000 */
[----:B------:R-:W-:Y:S01]  /*6ff0*/  MOV R13, R77 ;  /* 0x0000004d000d7202 */ /* 0x000fe20000000f00 */
[----:B------:R-:W-:Y:S01]  /*7000*/  @P0 FMUL R35, R35, 0.25 ;  /* 0x3e80000023230820 */ /* 0x000fe20000400000 */
[----:B------:R-:W1:Y:S01]  /*7010*/  S2R R106, SR_TID.X ;  /* 0x00000000006a7919 */ /* 0x000e620000002100 */
[----:B------:R-:W-:Y:S01]  /*7020*/  @P0 FMUL R34, R34, 0.25 ;  /* 0x3e80000022220820 */ /* 0x000fe20000400000 */
[----:B------:R-:W-:Y:S01]  /*7030*/  MOV R77, R49 ;  /* 0x00000031004d7202 */ /* 0x000fe20000000f00 */
        /* <DEDUP_REMOVED lines=15> */
[----:B------:R-:W-:Y:S01]  /*7130*/  FSETP.GEU.AND P3, PT, R220, 1.175494350822287508e-38, PT ;  /* 0x00800000dc00780b */ /* 0x000fe20003f6e000 */
[----:B------:R-:W-:Y:S01]  /*7140*/  @P0 FMUL R219, R219, 0.25 ;  /* 0x3e800000dbdb0820 */ /* 0x000fe20000400000 */
[----:B------:R-:W-:Y:S01]  /*7150*/  FSETP.GT.AND P0, PT, |R221|, 8.50705917302346158658e+37, PT ;  /* 0x7e800000dd00780b */ /* 0x000fe20003f04200 */
[----:B------:R-:W-:Y:S01]  /*7160*/  @!P2 FMUL R51, R51, 16777216 ;  /* 0x4b8000003333a820 */ /* 0x000fe20000400000 */
[----:B------:R-:W-:Y:S01]  /*7170*/  MOV R102, R94 ;  /* 0x0000005e00667202 */ /* 0x000fe20000000f00 */
        /* <DEDUP_REMOVED lines=25> */
[----:B------:R-:W-:Y:S01]  /*7310*/  SHF.L.U32 R3, R236, 0x9, RZ ;  /* 0x00000009ec037819 */ /* 0x000fe200000006ff */
[----:B------:R-:W-:Y:S01]  /*7320*/  @!P2 FMUL R219, R219, 16777216 ;  /* 0x4b800000dbdba820 */ /* 0x000fe20000400000 */
[----:B------:R-:W-:Y:S01]  /*7330*/  IADD3 R55, R50, -0x3f3504f3, RZ ;  /* 0xc0cafb0d32377810 */ /* 0x000fe20007ffe0ff */
[----:B------:R-:W-:Y:S01]  /*7340*/  @!P2 FMUL R179, R179, 16777216 ;  /* 0x4b800000b3b3a820 */ /* 0x000fe20000400000 */
[----:B------:R-:W-:Y:S01]  /*7350*/  IADD3 R54, R47, -0x3f3504f3, RZ ;  /* 0xc0cafb0d2f367810 */ /* 0x000fe20007ffe0ff */
[----:B------:R-:W-:Y:S01]  /*7360*/  @!P2 FMUL R178, R178, 16777216 ;  /* 0x4b800000b2b2a820 */ /* 0x000fe20000400000 */
[----:B------:R-:W-:Y:S01]  /*7370*/  SHF.L.U32 R32, R236, 0x5, RZ ;  /* 0x00000005ec207819 */ /* 0x000fe200000006ff */
[----:B------:R-:W-:Y:S01]  /*7380*/  @!P2 FMUL R79, R79, 16777216 ;  /* 0x4b8000004f4fa820 */ /* 0x000fe20000400000 */
[----:B------:R-:W-:Y:S01]  /*7390*/  LOP3.LUT R3, R3, 0x3000, RZ, 0xc0, !PT ;  /* 0x0000300003037812 */ /* 0x000fe200078ec0ff */
[----:B------:R-:W-:Y:S01]  /*73a0*/  @!P2 FMUL R83, R83, 16777216 ;  /* 0x4b8000005353a820 */ /* 0x000fe20000400000 */
[----:B-1----:R-:W-:Y:S01]  /*73b0*/  LOP3.LUT R106, R106, 0xff, RZ, 0xc0, !PT ;  /* 0x000000ff6a6a7812 */ /* 0x002fe200078ec0ff */
[----:B------:R-:W-:Y:S01]  /*73c0*/  @!P2 FMUL R43, R43, 16777216 ;  /* 0x4b8000002b2ba820 */ /* 0x000fe20000400000 */
[----:B------:R-:W-:Y:S01]  /*73d0*/  LOP3.LUT R55, R55, 0xff800000, RZ, 0xc0, !PT ;  /* 0xff80000037377812 */ /* 0x000fe200078ec0ff */
[----:B------:R-:W-:Y:S01]  /*73e0*/  @!P2 FMUL R2, R2, 16777216 ;  /* 0x4b8000000202a820 */ /* 0x000fe20000400000 */
[----:B------:R-:W-:Y:S01]  /*73f0*/  LOP3.LUT R54, R54, 0xff800000, RZ, 0xc0, !PT ;  /* 0xff80000036367812 */ /* 0x000fe200078ec0ff */
[----:B------:R-:W-:Y:S01]  /*7400*/  @!P2 FMUL R39, R39, 16777216 ;  /* 0x4b8000002727a820 */ /* 0x000fe20000400000 */
[----:B---3--:R-:W-:Y:S01]  /*7410*/  LEA R232, R232, R106, 0x8 ;  /* 0x0000006ae8e87211 */ /* 0x008fe200078e40ff */
[----:B------:R-:W-:Y:S01]  /*7420*/  @!P2 FMUL R38, R38, 16777216 ;  /* 0x4b8000002626a820 */ /* 0x000fe20000400000 */
[----:B------:R-:W-:Y:S01]  /*7430*/  LOP3.LUT R41, R5, 0x3c0, RZ, 0xc0, !PT ;  /* 0x000003c005297812 */ /* 0x000fe200078ec0ff */
[----:B------:R-:W-:Y:S01]  /*7440*/  @!P2 FMUL R35, R35, 16777216 ;  /* 0x4b8000002323a820 */ /* 0x000fe20000400000 */
[----:B------:R-:W-:Y:S01]  /*7450*/  LOP3.LUT R78, R3, 0x60, R32, 0xf8, !PT ;  /* 0x00000060034e7812 */ /* 0x000fe200078ef820 */
[----:B------:R-:W-:Y:S01]  /*7460*/  @!P2 FMUL R34, R34, 16777216 ;  /* 0x4b8000002222a820 */ /* 0x000fe20000400000 */
[----:B------:R-:W-:Y:S01]  /*7470*/  I2F R5, R55 ;  /* 0x0000003700057306 */ /* 0x000fe20000201400 */
[----:B------:R-:W-:Y:S01]  /*7480*/  @!P2 FMUL R11, R11, 16777216 ;  /* 0x4b8000000b0ba820 */ /* 0x000fe20000400000 */
[----:B------:R-:W-:Y:S01]  /*7490*/  SHF.L.U32 R0, R236, 0xb, RZ ;  /* 0x0000000bec007819 */ /* 0x000fe200000006ff */
[----:B------:R-:W-:Y:S01]  /*74a0*/  @!P2 FMUL R10, R10, 16777216 ;  /* 0x4b8000000a0aa820 */ /* 0x000fe20000400000 */
[----:B------:R-:W-:Y:S01]  /*74b0*/  BAR.SYNC.DEFER_BLOCKING 0x0 ;  /* 0x0000000000007b1d */ /* 0x000fe20000010000 */
[----:B------:R-:W-:Y:S01]  /*74c0*/  @!P2 FMUL R207, R207, 16777216 ;  /* 0x4b800000cfcfa820 */ /* 0x000fe20000400000 */
[----:B------:R-:W-:Y:S01]  /*74d0*/  SHF.R.U32.HI R42, RZ, 0x1, R236 ;  /* 0x00000001ff2a7819 */ /* 0x000fe200000116ec */
[----:B------:R-:W-:Y:S01]  /*74e0*/  @!P2 FMUL R206, R206, 16777216 ;  /* 0x4b800000cecea820 */ /* 0x000fe20000400000 */
[----:B------:R-:W-:Y:S01]  /*74f0*/  FSEL R226, RZ, -23, P4 ;  /* 0xc1b80000ffe27808 */ /* 0x000fe20002000000 */
[----:B------:R-:W-:Y:S01]  /*7500*/  @!P2 FMUL R59, R59, 16777216 ;  /* 0x4b8000003b3ba820 */ /* 0x000fe20000400000 */
[----:B------:R1:W-:Y:S01]  /*7510*/  I2F R32, R54 ;  /* 0x0000003600207306 */ /* 0x0003e20000201400 */
[----:B------:R-:W-:Y:S01]  /*7520*/  @!P2 FMUL R139, R139, 16777216 ;  /* 0x4b8000008b8ba820 */ /* 0x000fe20000400000 */
[----:B------:R-:W-:Y:S01]  /*7530*/  LOP3.LUT R231, R0, 0x3000, RZ, 0xc0, !PT ;  /* 0x0000300000e77812 */ /* 0x000fe200078ec0ff */
[----:B------:R-:W-:Y:S01]  /*7540*/  @!P2 FMUL R140, R140, 16777216 ;  /* 0x4b8000008c8ca820 */ /* 0x000fe20000400000 */
[----:B------:R-:W-:Y:S01]  /*7550*/  FSEL R224, RZ, -23, P3 ;  /* 0xc1b80000ffe07808 */ /* 0x000fe20001800000 */
[----:B------:R-:W-:Y:S01]  /*7560*/  @!P2 FMUL R141, R141, 16777216 ;  /* 0x4b8000008d8da820 */ /* 0x000fe20000400000 */
[C---:B------:R-:W-:Y:S01]  /*7570*/  FSETP.GEU.AND P2, PT, |R220|.reuse, 1.175494350822287508e-38, PT ;  /* 0x00800000dc00780b */ /* 0x040fe20003f4e200 */
[----:B------:R-:W-:Y:S01]  /*7580*/  FMUL R49, R220, 8388608 ;  /* 0x4b000000dc317820 */ /* 0x000fe20000400000 */
[----:B------:R-:W-:Y:S01]  /*7590*/  LOP3.LUT R0, R42, 0x4, RZ, 0xc0, !PT ;  /* 0x000000042a007812 */ /* 0x000fe200078ec0ff */
[----:B------:R-:W-:Y:S01]  /*75a0*/  @P1 FMUL R77, R77, 0.25 ;  /* 0x3e8000004d4d1820 */ /* 0x000fe20000400000 */
[----:B------:R-:W-:Y:S01]  /*75b0*/  MOV R12, R76 ;  /* 0x0000004c000c7202 */ /* 0x000fe20000000f00 */
[----:B------:R-:W-:Y:S01]  /*75c0*/  @P1 FMUL R75, R75, 0.25 ;  /* 0x3e8000004b4b1820 */ /* 0x000fe20000400000 */
[----:B------:R-:W-:Y:S01]  /*75d0*/  FSEL R49, R49, R220, !P3 ;  /* 0x000000dc31317208 */ /* 0x000fe20005800000 */
[----:B------:R-:W-:Y:S01]  /*75e0*/  @P1 FMUL R201, R201, 0.25 ;  /* 0x3e800000c9c91820 */ /* 0x000fe20000400000 */
[----:B------:R-:W-:Y:S01]  /*75f0*/  MOV R22, R80 ;  /* 0x0000005000167202 */ /* 0x000fe20000000f00 */
[----:B------:R-:W-:Y:S01]  /*7600*/  @P1 FMUL R200, R200, 0.25 ;  /* 0x3e800000c8c81820 */ /* 0x000fe20000400000 */
[----:B------:R-:W-:Y:S01]  /*7610*/  IADD3 R58, R49, -0x3f3504f3, RZ ;  /* 0xc0cafb0d313a7810 */ /* 0x000fe20007ffe0ff */
[----:B------:R-:W-:Y:S01]  /*7620*/  @P1 FMUL R197, R197, 0.25 ;  /* 0x3e800000c5c51820 */ /* 0x000fe20000400000 */
[----:B------:R-:W-:Y:S01]  /*7630*/  MOV R23, R81 ;  /* 0x0000005100177202 */ /* 0x000fe20000000f00 */
[----:B------:R-:W-:Y:S01]  /*7640*/  @P1 FMUL R196, R196, 0.25 ;  /* 0x3e800000c4c41820 */ /* 0x000fe20000400000 */
[----:B------:R-:W-:Y:S01]  /*7650*/  LOP3.LUT R58, R58, 0xff800000, RZ, 0xc0, !PT ;  /* 0xff8000003a3a7812 */ /* 0x000fe200078ec0ff */
[----:B------:R-:W-:Y:S01]  /*7660*/  @P1 FMUL R193, R193, 0.25 ;  /* 0x3e800000c1c11820 */ /* 0x000fe20000400000 */
[----:B------:R-:W-:Y:S01]  /*7670*/  MOV R104, R85 ;  /* 0x0000005500687202 */ /* 0x000fe20000000f00 */
[----:B------:R-:W-:Y:S01]  /*7680*/  @P1 FMUL R192, R192, 0.25 ;  /* 0x3e800000c0c01820 */ /* 0x000fe20000400000 */
[----:B------:R2:W-:Y:S01]  /*7690*/  I2F R3, R58 ;  /* 0x0000003a00037306 */ /* 0x0005e20000201400 */
[----:B------:R-:W-:Y:S01]  /*76a0*/  @P1 FMUL R189, R189, 0.25 ;  /* 0x3e800000bdbd1820 */ /* 0x000fe20000400000 */
[----:B------:R-:W-:Y:S01]  /*76b0*/  MOV R117, R112 ;  /* 0x0000007000757202 */ /* 0x000fe20000000f00 */
[----:B------:R-:W-:Y:S01]  /*76c0*/  @P1 FMUL R188, R188, 0.25 ;  /* 0x3e800000bcbc1820 */ /* 0x000fe20000400000 */
[----:B------:R-:W-:Y:S01]  /*76d0*/  MOV R118, R113 ;  /* 0x0000007100767202 */ /* 0x000fe20000000f00 */
[----:B------:R-:W-:Y:S01]  /*76e0*/  @P1 FMUL R185, R185, 0.25 ;  /* 0x3e800000b9b91820 */ /* 0x000fe20000400000 */
[----:B------:R-:W-:Y:S01]  /*76f0*/  IADD3 R0, R0, R40, R41 ;  /* 0x0000002800007210 */ /* 0x000fe20007ffe029 */
[----:B------:R-:W-:Y:S01]  /*7700*/  @P1 FMUL R184, R184, 0.25 ;  /* 0x3e800000b8b81820 */ /* 0x000fe20000400000 */
[----:B------:R-:W-:Y:S01]  /*7710*/  LEA R231, R106, R231, 0x4 ;  /* 0x000000e76ae77211 */ /* 0x000fe200078e20ff */
[----:B------:R-:W-:Y:S01]  /*7720*/  @P1 FMUL R181, R181, 0.25 ;  /* 0x3e800000b5b51820 */ /* 0x000fe20000400000 */
[----:B------:R-:W-:Y:S01]  /*7730*/  LOP3.LUT R78, R78, R37, RZ, 0x3c, !PT ;  /* 0x000000254e4e7212 */ /* 0x000fe200078e3cff */
[----:B------:R-:W-:Y:S01]  /*7740*/  @P1 FMUL R180, R180, 0.25 ;  /* 0x3e800000b4b41820 */ /* 0x000fe20000400000 */
[----:B------:R-:W-:Y:S01]  /*7750*/  MOV R99, R84 ;  /* 0x0000005400637202 */ /* 0x000fe20000000f00 */
[----:B------:R-:W-:Y:S01]  /*7760*/  @P1 FMUL R177, R177, 0.25 ;  /* 0x3e800000b1b11820 */ /* 0x000fe20000400000 */
[----:B-1----:R-:W-:Y:S01]  /*7770*/  IADD3 R54, R47, -R54, RZ ;  /* 0x800000362f367210 */ /* 0x002fe20007ffe0ff */
[----:B------:R-:W-:Y:S01]  /*7780*/  @P1 FMUL R176, R176, 0.25 ;  /* 0x3e800000b0b01820 */ /* 0x000fe20000400000 */
[----:B------:R-:W-:Y:S01]  /*7790*/  IADD3 R133, R46, -R133, RZ ;  /* 0x800000852e857210 */ /* 0x000fe20007ffe0ff */
[----:B------:R-:W-:Y:S01]  /*77a0*/  @P1 FMUL R124, R124, 0.25 ;  /* 0x3e8000007c7c1820 */ /* 0x000fe20000400000 */
[----:B------:R-:W-:Y:S01]  /*77b0*/  IADD3 R55, R50, -R55, RZ ;  /* 0x8000003732377210 */ /* 0x000fe20007ffe0ff */
[----:B------:R-:W-:Y:S01]  /*77c0*/  @P1 FMUL R125, R125, 0.25 ;  /* 0x3e8000007d7d1820 */ /* 0x000fe20000400000 */
[----:B--2---:R-:W-:Y:S01]  /*77d0*/  IADD3 R58, R49, -R58, RZ ;  /* 0x8000003a313a7210 */ /* 0x004fe20007ffe0ff */
[----:B------:R-:W-:Y:S01]  /*77e0*/  @P1 FMUL R126, R126, 0.25 ;  /* 0x3e8000007e7e1820 */ /* 0x000fe20000400000 */
[----:B------:R-:W-:Y:S01]  /*77f0*/  MOV R110, R89 ;  /* 0x00000059006e7202 */ /* 0x000fe20000000f00 */
[----:B------:R-:W-:Y:S01]  /*7800*/  @P1 FMUL R127, R127, 0.25 ;  /* 0x3e8000007f7f1820 */ /* 0x000fe20000400000 */
[----:B------:R-:W-:Y:S01]  /*7810*/  ISETP.GE.U32.AND P4, PT, R50, 0x7f800000, PT ;  /* 0x7f8000003200780c */ /* 0x000fe20003f86070 */
[----:B------:R-:W-:Y:S01]  /*7820*/  @P1 FMUL R128, R128, 0.25 ;  /* 0x3e80000080801820 */ /* 0x000fe20000400000 */
[----:B------:R-:W-:Y:S01]  /*7830*/  LOP3.LUT R230, R231, 0x20, RZ, 0x3c, !PT ;  /* 0x00000020e7e67812 */ /* 0x000fe200078e3cff */
[----:B------:R-:W-:Y:S01]  /*7840*/  @P1 FMUL R129, R129, 0.25 ;  /* 0x3e80000081811820 */ /* 0x000fe20000400000 */
[C---:B------:R-:W-:Y:S01]  /*7850*/  LOP3.LUT R229, R231.reuse, 0x40, RZ, 0x3c, !PT ;  /* 0x00000040e7e57812 */ /* 0x040fe200078e3cff */
[----:B------:R-:W-:Y:S01]  /*7860*/  @P1 FMUL R130, R130, 0.25 ;  /* 0x3e80000082821820 */ /* 0x000fe20000400000 */
[----:B------:R-:W-:Y:S01]  /*7870*/  LOP3.LUT R228, R231, 0x60, RZ, 0x3c, !PT ;  /* 0x00000060e7e47812 */ /* 0x000fe200078e3cff */
[----:B------:R-:W-:Y:S01]  /*7880*/  @P1 FMUL R131, R131, 0.25 ;  /* 0x3e80000083831820 */ /* 0x000fe20000400000 */
[----:B------:R-:W-:Y:S01]  /*7890*/  FSETP.NEU.AND P3, PT, R46, RZ, PT ;  /* 0x000000ff2e00720b */ /* 0x000fe20003f6d000 */
[----:B------:R-:W-:Y:S01]  /*78a0*/  @P1 FMUL R9, R9, 0.25 ;  /* 0x3e80000009091820 */ /* 0x000fe20000400000 */
[----:B------:R-:W-:Y:S01]  /*78b0*/  SHF.L.U32 R236, R236, 0x1, RZ ;  /* 0x00000001ecec7819 */ /* 0x000fe200000006ff */
[----:B------:R-:W-:-:S02]  /*78c0*/  @P1 FMUL R8, R8, 0.25 ;  /* 0x3e80000008081820 */ /* 0x000fc40000400000 */
[----:B------:R-:W-:Y:S02]  /*78d0*/  @P1 FMUL R205, R205, 0.25 ;  /* 0x3e800000cdcd1820 */ /* 0x000fe40000400000 */
[----:B------:R-:W-:Y:S02]  /*78e0*/  @P1 FMUL R204, R204, 0.25 ;  /* 0x3e800000cccc1820 */ /* 0x000fe40000400000 */
[----:B------:R-:W-:Y:S02]  /*78f0*/  @P1 FMUL R57, R57, 0.25 ;  /* 0x3e80000039391820 */ /* 0x000fe40000400000 */
[----:B------:R-:W-:Y:S02]  /*7900*/  @P1 FMUL R56, R56, 0.25 ;  /* 0x3e80000038381820 */ /* 0x000fe40000400000 */
[----:B------:R-:W-:Y:S02]  /*7910*/  @P1 FMUL R53, R53, 0.25 ;  /* 0x3e80000035351820 */ /* 0x000fe40000400000 */
[----:B------:R-:W-:-:S02]  /*7920*/  @P1 FMUL R52, R52, 0.25 ;  /* 0x3e80000034341820 */ /* 0x000fc40000400000 */
[----:B------:R-:W-:Y:S01]  /*7930*/  @P1 FMUL R220, R220, 0.25 ;  /* 0x3e800000dcdc1820 */ /* 0x000fe20000400000 */
[----:B------:R-:W-:Y:S01]  /*7940*/  FSETP.GT.AND P1, PT, |R222|, 8.50705917302346158658e+37, PT ;  /* 0x7e800000de00780b */ /* 0x000fe20003f24200 */
[----:B------:R-:W-:Y:S02]  /*7950*/  @!P2 FMUL R77, R77, 16777216 ;  /* 0x4b8000004d4da820 */ /* 0x000fe40000400000 */
[----:B------:R-:W-:Y:S02]  /*7960*/  @!P2 FMUL R75, R75, 16777216 ;  /* 0x4b8000004b4ba820 */ /* 0x000fe40000400000 */
[----:B------:R-:W-:Y:S02]  /*7970*/  @!P2 FMUL R201, R201, 16777216 ;  /* 0x4b800000c9c9a820 */ /* 0x000fe40000400000 */
[----:B------:R-:W-:Y:S02]  /*7980*/  @!P2 FMUL R200, R200, 16777216 ;  /* 0x4b800000c8c8a820 */ /* 0x000fe40000400000 */
[----:B------:R-:W-:-:S02]  /*7990*/  @!P2 FMUL R197, R197, 16777216 ;  /* 0x4b800000c5c5a820 */ /* 0x000fc40000400000 */
[----:B------:R-:W-:Y:S02]  /*79a0*/  @!P2 FMUL R196, R196, 16777216 ;  /* 0x4b800000c4c4a820 */ /* 0x000fe40000400000 */
        /* <DEDUP_REMOVED lines=26> */
[----:B------:R-:W-:Y:S01]  /*7b50*/  @!P2 FMUL R52, R52, 16777216 ;  /* 0x4b8000003434a820 */ /* 0x000fe20000400000 */
[----:B------:R-:W-:Y:S01]  /*7b60*/  FSETP.GEU.AND P2, PT, |R221|, 1.175494350822287508e-38, PT ;  /* 0x00800000dd00780b */ /* 0x000fe20003f4e200 */
[----:B0-----:R-:W-:Y:S02]  /*7b70*/  FFMA.FTZ R227, R4, 1.1920928955078125e-07, R227 ;  /* 0x3400000004e37823 */ /* 0x001fe400000100e3 */
[----:B------:R-:W-:Y:S01]  /*7b80*/  @P0 FMUL R87, R87, 0.25 ;  /* 0x3e80000057570820 */ /* 0x000fe20000400000 */
[----:B------:R-:W0:Y:S01]  /*7b90*/  MUFU.RCP R4, R219 ;  /* 0x000000db00047308 */ /* 0x000e220000001000 */
[----:B------:R-:W-:-:S02]  /*7ba0*/  @P0 FMUL R88, R88, 0.25 ;  /* 0x3e80000058580820 */ /* 0x000fc40000400000 */
[----:B------:R-:W-:Y:S02]  /*7bb0*/  @P0 FMUL R91, R91, 0.25 ;  /* 0x3e8000005b5b0820 */ /* 0x000fe40000400000 */
[----:B------:R-:W-:Y:S02]  /*7bc0*/  @P0 FMUL R90, R90, 0.25 ;  /* 0x3e8000005a5a0820 */ /* 0x000fe40000400000 */
[----:B------:R-:W-:Y:S02]  /*7bd0*/  @P0 FMUL R121, R121, 0.25 ;  /* 0x3e80000079790820 */ /* 0x000fe40000400000 */
[----:B------:R-:W-:Y:S02]  /*7be0*/  @P0 FMUL R94, R94, 0.25 ;  /* 0x3e8000005e5e0820 */ /* 0x000fe40000400000 */
[----:B------:R-:W-:Y:S02]  /*7bf0*/  @P0 FMUL R95, R95, 0.25 ;  /* 0x3e8000005f5f0820 */ /* 0x000fe40000400000 */
        /* <DEDUP_REMOVED lines=26> */
[C---:B------:R-:W-:Y:S01]  /*7da0*/  FSETP.GEU.AND P0, PT, |R222|.reuse, 1.175494350822287508e-38, PT ;  /* 0x00800000de00780b */ /* 0x040fe20003f0e200 */
[----:B------:R-:W-:Y:S02]  /*7db0*/  @P1 FMUL R222, R222, 0.25 ;  /* 0x3e800000dede1820 */ /* 0x000fe40000400000 */
[----:B------:R-:W-:Y:S02]  /*7dc0*/  @!P2 FMUL R221, R221, 16777216 ;  /* 0x4b800000dddda820 */ /* 0x000fe40000400000 */
[----:B0-----:R-:W-:Y:S02]  /*7dd0*/  FMUL R135, R4, R10 ;  /* 0x0000000a04877220 */ /* 0x001fe40000400000 */
[----:B------:R-:W0:Y:S01]  /*7de0*/  MUFU.RCP R10, R220 ;  /* 0x000000dc000a7308 */ /* 0x000e220000001000 */
[----:B----4-:R-:W-:Y:S02]  /*7df0*/  IMAD R33, R234, c[0x0][0x1c0], RZ ;  /* 0x00007000ea217a24 */ /* 0x010fe400078e02ff */
[----:B------:R-:W-:-:S02]  /*7e00*/  IMAD R36, R232, c[0x0][0x1c4], RZ ;  /* 0x00007100e8247a24 */ /* 0x000fc400078e02ff */
[----:B------:R-:W-:Y:S01]  /*7e10*/  @P1 FMUL R13, R13, 0.25 ;  /* 0x3e8000000d0d1820 */ /* 0x000fe20000400000 */
[C---:B------:R-:W-:Y:S01]  /*7e20*/  SHF.L.U32 R122, R33.reuse, 0x1, RZ ;  /* 0x00000001217a7819 */ /* 0x040fe200000006ff */
[----:B------:R-:W-:Y:S01]  /*7e30*/  @!P0 FMUL R222, R222, 16777216 ;  /* 0x4b800000dede8820 */ /* 0x000fe20000400000 */
[----:B------:R-:W1:Y:S01]  /*7e40*/  MUFU.RCP R221, R221 ;  /* 0x000000dd00dd7308 */ /* 0x000e620000001000 */
[----:B------:R-:W-:Y:S01]  /*7e50*/  SHF.L.U32 R123, R36, 0x1, RZ ;  /* 0x00000001247b7819 */ /* 0x000fe200000006ff */
[----:B------:R-:W-:-:S03]  /*7e60*/  IMAD.HI R33, R33, 0x2, RZ ;  /* 0x0000000221217827 */ /* 0x000fc600078e02ff */
[----:B------:R-:W-:Y:S01]  /*7e70*/  IADD3 R122, P5, P6, R123, c[0x0][0x178], R122 ;  /* 0x00005e007b7a7a10 */ /* 0x000fe20007ebe07a */
[----:B------:R-:W-:Y:S02]  /*7e80*/  IMAD.HI R36, R36, 0x2, RZ ;  /* 0x0000000224247827 */ /* 0x000fe400078e02ff */
[----:B------:R-:W2:Y:S02]  /*7e90*/  MUFU.RCP R222, R222 ;  /* 0x000000de00de7308 */ /* 0x000ea40000001000 */
[----:B------:R-:W-:Y:S01]  /*7ea0*/  @P1 FMUL R17, R17, 0.25 ;  /* 0x3e80000011111820 */ /* 0x000fe20000400000 */
[----:B------:R-:W-:Y:S01]  /*7eb0*/  IADD3.X R123, R36, c[0x0][0x17c], R33, P5, P6 ;  /* 0x00005f00247b7a10 */ /* 0x000fe20002fec421 */
[----:B------:R-:W-:Y:S01]  /*7ec0*/  @P1 FMUL R173, R173, 0.25 ;  /* 0x3e800000adad1820 */ /* 0x000fe20000400000 */
[----:B------:R-:W-:Y:S01]  /*7ed0*/  ISETP.GE.U32.AND P5, PT, R49, 0x7f800000, PT ;  /* 0x7f8000003100780c */ /* 0x000fe20003fa6070 */
[----:B------:R-:W-:Y:S02]  /*7ee0*/  @P1 FMUL R172, R172, 0.25 ;  /* 0x3e800000acac1820 */ /* 0x000fe40000400000 */
[----:B------:R-:W-:-:S02]  /*7ef0*/  @P1 FMUL R16, R16, 0.25 ;  /* 0x3e80000010101820 */ /* 0x000fc40000400000 */
[----:B------:R-:W-:Y:S02]  /*7f00*/  @P1 FMUL R29, R29, 0.25 ;  /* 0x3e8000001d1d1820 */ /* 0x000fe40000400000 */
[----:B------:R-:W-:Y:S02]  /*7f10*/  @P1 FMUL R28, R28, 0.25 ;  /* 0x3e8000001c1c1820 */ /* 0x000fe40000400000 */
[----:B------:R-:W-:Y:S02]  /*7f20*/  @P1 FMUL R25, R25, 0.25 ;  /* 0x3e80000019191820 */ /* 0x000fe40000400000 */
[----:B------:R-:W-:Y:S02]  /*7f30*/  @P1 FMUL R24, R24, 0.25 ;  /* 0x3e80000018181820 */ /* 0x000fe40000400000 */
[----:B------:R-:W-:Y:S02]  /*7f40*/  FFMA.FTZ R226, R5, 1.1920928955078125e-07, R226 ;  /* 0x3400000005e27823 */ /* 0x000fe400000100e2 */
[----:B------:R-:W-:-:S02]  /*7f50*/  @!P2 FMUL R62, R62, 16777216 ;  /* 0x4b8000003e3ea820 */ /* 0x000fc40000400000 */
[----:B------:R-:W-:Y:S02]  /*7f60*/  FFMA.FTZ R225, R32, 1.1920928955078125e-07, R225 ;  /* 0x3400000020e17823 */ /* 0x000fe400000100e1 */
[----:B------:R-:W-:Y:S02]  /*7f70*/  FFMA.FTZ R224, R3, 1.1920928955078125e-07, R224 ;  /* 0x3400000003e07823 */ /* 0x000fe400000100e0 */
[C---:B------:R-:W-:Y:S02]  /*7f80*/  FMUL R76, R4.reuse, R51 ;  /* 0x00000033044c7220 */ /* 0x040fe40000400000 */
[C---:B------:R-:W-:Y:S02]  /*7f90*/  FMUL R5, R4.reuse, R45 ;  /* 0x0000002d04057220 */ /* 0x040fe40000400000 */
[----:B------:R-:W-:Y:S02]  /*7fa0*/  FMUL R42, R4, R43 ;  /* 0x0000002b042a7220 */ /* 0x000fe40000400000 */
[----:B------:R-:W-:-:S02]  /*7fb0*/  @!P0 FMUL R13, R13, 16777216 ;  /* 0x4b8000000d0d8820 */ /* 0x000fc40000400000 */
[----:B------:R-:W-:Y:S02]  /*7fc0*/  @!P0 FMUL R17, R17, 16777216 ;  /* 0x4b80000011118820 */ /* 0x000fe40000400000 */
[C---:B------:R-:W-:Y:S02]  /*7fd0*/  FMUL R3, R4.reuse, R203 ;  /* 0x000000cb04037220 */ /* 0x040fe40000400000 */
[C---:B------:R-:W-:Y:S02]  /*7fe0*/  FMUL R74, R4.reuse, R202 ;  /* 0x000000ca044a7220 */ /* 0x040fe40000400000 */
[C---:B------:R-:W-:Y:S02]  /*7ff0*/  FMUL R85, R4.reuse, R199 ;  /* 0x000000c704557220 */ /* 0x040fe40000400000 */
[C---:B------:R-:W-:Y:S01]  /*8000*/  FMUL R80, R4.reuse, R198 ;  /* 0x000000c604507220 */ /* 0x040fe20000400000 */
[----:B------:R-:W-:Y:S01]  /*8010*/  F2FP.PACK_AB R74, R3, R74 ;  /* 0x0000004a034a723e */ /* 0x000fe200000000ff */
[----:B------:R-:W-:-:S02]  /*8020*/  FMUL R86, R4, R195 ;  /* 0x000000c304567220 */ /* 0x000fc40000400000 */
[C---:B------:R-:W-:Y:S02]  /*8030*/  FMUL R81, R4.reuse, R194 ;  /* 0x000000c204517220 */ /* 0x040fe40000400000 */
[C---:B------:R-:W-:Y:S02]  /*8040*/  FMUL R32, R4.reuse, R191 ;  /* 0x000000bf04207220 */ /* 0x040fe40000400000 */
[C---:B------:R-:W-:Y:S02]  /*8050*/  FMUL R33, R4.reuse, R190 ;  /* 0x000000be04217220 */ /* 0x040fe40000400000 */
[C---:B------:R-:W-:Y:S02]  /*8060*/  FMUL R36, R4.reuse, R187 ;  /* 0x000000bb04247220 */ /* 0x040fe40000400000 */
[C---:B------:R-:W-:Y:S02]  /*8070*/  FMUL R37, R4.reuse, R186 ;  /* 0x000000ba04257220 */ /* 0x040fe40000400000 */
        /* <DEDUP_REMOVED lines=17> */
[----:B------:R-:W-:Y:S02]  /*8190*/  FMUL R141, R4, R141 ;  /* 0x0000008d048d7220 */ /* 0x000fe40000400000 */
[----:B------:R-:W-:-:S02]  /*81a0*/  @!P0 FMUL R173, R173, 16777216 ;  /* 0x4b800000adad8820 */ /* 0x000fc40000400000 */
[----:B------:R-:W-:Y:S02]  /*81b0*/  @!P0 FMUL R172, R172, 16777216 ;  /* 0x4b800000acac8820 */ /* 0x000fe40000400000 */
[----:B------:R-:W-:Y:S02]  /*81c0*/  @!P0 FMUL R16, R16, 16777216 ;  /* 0x4b80000010108820 */ /* 0x000fe40000400000 */
[----:B------:R-:W-:Y:S02]  /*81d0*/  @!P0 FMUL R29, R29, 16777216 ;  /* 0x4b8000001d1d8820 */ /* 0x000fe40000400000 */
[----:B------:R-:W-:Y:S02]  /*81e0*/  @!P0 FMUL R28, R28, 16777216 ;  /* 0x4b8000001c1c8820 */ /* 0x000fe40000400000 */
[----:B------:R-:W-:Y:S02]  /*81f0*/  @!P0 FMUL R25, R25, 16777216 ;  /* 0x4b80000019198820 */ /* 0x000fe40000400000 */
[----:B------:R-:W-:-:S02]  /*8200*/  @!P0 FMUL R24, R24, 16777216 ;  /* 0x4b80000018188820 */ /* 0x000fc40000400000 */
[C---:B0-----:R-:W-:Y:S02]  /*8210*/  FMUL R4, R10.reuse, R75 ;  /* 0x0000004b0a047220 */ /* 0x041fe40000400000 */
        /* <DEDUP_REMOVED lines=30> */
[----:B------:R-:W-:Y:S02]  /*8400*/  FMUL R147, R10, R52 ;  /* 0x000000340a937220 */ /* 0x000fe40000400000 */
[----:B-1----:R-:W-:Y:S02]  /*8410*/  FMUL R134, R221, R62 ;  /* 0x0000003edd867220 */ /* 0x002fe40000400000 */
[C---:B--2---:R-:W-:Y:S02]  /*8420*/  FMUL R62, R222.reuse, R13 ;  /* 0x0000000dde3e7220 */ /* 0x044fe40000400000 */
[C---:B------:R-:W-:Y:S02]  /*8430*/  FMUL R10, R222.reuse, R17 ;  /* 0x00000011de0a7220 */ /* 0x040fe40000400000 */
[----:B------:R-:W-:-:S02]  /*8440*/  FMUL R11, R222, R173 ;  /* 0x000000adde0b7220 */ /* 0x000fc40000400000 */
[C---:B------:R-:W-:Y:S02]  /*8450*/  FMUL R172, R222.reuse, R172 ;  /* 0x000000acdeac7220 */ /* 0x040fe40000400000 */
[C---:B------:R-:W-:Y:S01]  /*8460*/  FMUL R8, R222.reuse, R25 ;  /* 0x00000019de087220 */ /* 0x040fe20000400000 */
[----:B------:R-:W-:Y:S01]  /*8470*/  MOV R25, 0x3dc6b27f ;  /* 0x3dc6b27f00197802 */ /* 0x000fe20000000f00 */
[C---:B------:R-:W-:Y:S01]  /*8480*/  FMUL R13, R222.reuse, R24 ;  /* 0x00000018de0d7220 */ /* 0x040fe20000400000 */
[----:B------:R-:W-:Y:S01]  /*8490*/  F2FP.PACK_AB R11, R11, R172 ;  /* 0x000000ac0b0b723e */ /* 0x000fe200000000ff */
[C---:B------:R-:W-:Y:S02]  /*84a0*/  FMUL R9, R222.reuse, R29 ;  /* 0x0000001dde097220 */ /* 0x040fe40000400000 */
[----:B------:R-:W-:Y:S01]  /*84b0*/  FMUL R28, R222, R28 ;  /* 0x0000001cde1c7220 */ /* 0x000fe20000400000 */
[----:B------:R-:W-:Y:S01]  /*84c0*/  F2FP.PACK_AB R8, R8, R13 ;  /* 0x0000000d0808723e */ /* 0x000fe200000000ff */
[----:B------:R-:W-:Y:S01]  /*84d0*/  FMUL R17, R222, R16 ;  /* 0x00000010de117220 */ /* 0x000fe20000400000 */
[----:B------:R-:W-:Y:S01]  /*84e0*/  F2FP.PACK_AB R16, R146, R147 ;  /* 0x000000939210723e */ /* 0x000fe200000000ff */
[----:B------:R-:W-:Y:S01]  /*84f0*/  FADD R54, R54, -1 ;  /* 0xbf80000036367421 */ /* 0x000fe20000000000 */
[----:B------:R-:W-:Y:S01]  /*8500*/  F2FP.PACK_AB R9, R9, R28 ;  /* 0x0000001c0909723e */ /* 0x000fe200000000ff */
[----:B------:R-:W-:Y:S01]  /*8510*/  FADD R133, R133, -1 ;  /* 0xbf80000085857421 */ /* 0x000fe20000000000 */
[----:B------:R-:W-:Y:S01]  /*8520*/  F2FP.PACK_AB R10, R10, R17 ;  /* 0x000000110a0a723e */ /* 0x000fe200000000ff */
[----:B------:R-:W-:Y:S01]  /*8530*/  FADD R55, R55, -1 ;  /* 0xbf80000037377421 */ /* 0x000fe20000000000 */
[----:B------:R-:W-:Y:S01]  /*8540*/  F2FP.PACK_AB R17, R144, R145 ;  /* 0x000000919011723e */ /* 0x000fe200000000ff */
[----:B------:R-:W-:-:S02]  /*8550*/  FFMA.FTZ R24, R133, R25, -0.16845393180847167969 ;  /* 0xbe2c7f3085187423 */ /* 0x000fc40000010019 */
[----:B------:R0:W-:Y:S01]  /*8560*/  STS.128 [R78], R8 ;  /* 0x000000084e007388 */ /* 0x0001e20000000c00 */
[----:B------:R-:W-:Y:S02]  /*8570*/  FADD R58, R58, -1 ;  /* 0xbf8000003a3a7421 */ /* 0x000fe40000000000 */
[C---:B------:R-:W-:Y:S02]  /*8580*/  FFMA.FTZ R24, R133.reuse, R24, 0.1716887056827545166 ;  /* 0x3e2fcf2a85187423 */ /* 0x040fe40000010018 */
[----:B------:R-:W-:Y:S02]  /*8590*/  @!P2 FMUL R14, R14, 16777216 ;  /* 0x4b8000000e0ea820 */ /* 0x000fe40000400000 */
[----:B------:R-:W-:Y:S02]  /*85a0*/  FFMA.FTZ R24, R133, R24, -0.17900948226451873779 ;  /* 0xbe374e4385187423 */ /* 0x000fe40000010018 */
[----:B------:R-:W-:Y:S02]  /*85b0*/  @!P2 FMUL R91, R91, 16777216 ;  /* 0x4b8000005b5ba820 */ /* 0x000fe40000400000 */
[----:B------:R-:W-:-:S02]  /*85c0*/  FFMA.FTZ R24, R133, R24, 0.20512372255325317383 ;  /* 0x3e520bf485187423 */ /* 0x000fc40000010018 */
[----:B------:R-:W-:Y:S02]  /*85d0*/  @!P2 FMUL R19, R19, 16777216 ;  /* 0x4b8000001313a820 */ /* 0x000fe40000400000 */
[----:B------:R-:W-:Y:S01]  /*85e0*/  @!P2 FMUL R121, R121, 16777216 ;  /* 0x4b8000007979a820 */ /* 0x000fe20000400000 */
[----:B0-----:R-:W-:Y:S01]  /*85f0*/  @P5 MOV R10, 0x7f800000 ;  /* 0x7f800000000a5802 */ /* 0x001fe20000000f00 */
[CC--:B------:R-:W-:Y:S02]  /*8600*/  FFMA.FTZ R9, R54.reuse, R25.reuse, -0.16845393180847167969 ;  /* 0xbe2c7f3036097423 */ /* 0x0c0fe40000010019 */
[----:B------:R-:W-:Y:S02]  /*8610*/  FFMA.FTZ R8, R55, R25, -0.16845393180847167969 ;  /* 0xbe2c7f3037087423 */ /* 0x000fe40000010019 */
[----:B------:R-:W-:Y:S02]  /*8620*/  FFMA.FTZ R9, R54, R9, 0.1716887056827545166 ;  /* 0x3e2fcf2a36097423 */ /* 0x000fe40000010009 */
[----:B------:R-:W-:Y:S01]  /*8630*/  FFMA.FTZ R11, R58, R25, -0.16845393180847167969 ;  /* 0xbe2c7f303a0b7423 */ /* 0x000fe20000010019 */
[----:B------:R-:W-:Y:S01]  /*8640*/  F2FP.PACK_AB R25, R44, R45 ;  /* 0x0000002d2c19723e */ /* 0x000fe200000000ff */
[----:B------:R-:W-:-:S02]  /*8650*/  FFMA.FTZ R9, R54, R9, -0.17900948226451873779 ;  /* 0xbe374e4336097423 */ /* 0x000fc40000010009 */
[C---:B------:R-:W-:Y:S02]  /*8660*/  FFMA.FTZ R8, R55.reuse, R8, 0.1716887056827545166 ;  /* 0x3e2fcf2a37087423 */ /* 0x040fe40000010008 */
[----:B------:R-:W-:Y:S02]  /*8670*/  FFMA.FTZ R11, R58, R11, 0.1716887056827545166 ;  /* 0x3e2fcf2a3a0b7423 */ /* 0x000fe4000001000b */
[----:B------:R-:W-:Y:S02]  /*8680*/  FFMA.FTZ R9, R54, R9, 0.20512372255325317383 ;  /* 0x3e520bf436097423 */ /* 0x000fe40000010009 */
[----:B------:R-:W-:Y:S02]  /*8690*/  FFMA.FTZ R8, R55, R8, -0.17900948226451873779 ;  /* 0xbe374e4337087423 */ /* 0x000fe40000010008 */
[----:B------:R-:W-:Y:S02]  /*86a0*/  FFMA.FTZ R11, R58, R11, -0.17900948226451873779 ;  /* 0xbe374e433a0b7423 */ /* 0x000fe4000001000b */
[----:B------:R-:W-:-:S02]  /*86b0*/  @!P2 FMUL R18, R18, 16777216 ;  /* 0x4b8000001212a820 */ /* 0x000fc40000400000 */
[----:B------:R-:W-:Y:S02]  /*86c0*/  FFMA.FTZ R9, R54, R9, -0.24046532809734344482 ;  /* 0xbe763c8b36097423 */ /* 0x000fe40000010009 */
[----:B------:R-:W-:Y:S02]  /*86d0*/  @!P2 FMUL R15, R15, 16777216 ;  /* 0x4b8000000f0fa820 */ /* 0x000fe40000400000 */
[----:B------:R-:W-:Y:S02]  /*86e0*/  @!P2 FMUL R31, R31, 16777216 ;  /* 0x4b8000001f1fa820 */ /* 0x000fe40000400000 */
[----:B------:R-:W-:Y:S02]  /*86f0*/  @!P2 FMUL R30, R30, 16777216 ;  /* 0x4b8000001e1ea820 */ /* 0x000fe40000400000 */
[----:B------:R-:W-:Y:S02]  /*8700*/  FFMA.FTZ R24, R133, R24, -0.24046532809734344482 ;  /* 0xbe763c8b85187423 */ /* 0x000fe40000010018 */
[----:B------:R-:W-:-:S02]  /*8710*/  FFMA.FTZ R8, R55, R8, 0.20512372255325317383 ;  /* 0x3e520bf437087423 */ /* 0x000fc40000010008 */
[----:B------:R-:W-:Y:S02]  /*8720*/  @!P2 FMUL R175, R175, 16777216 ;  /* 0x4b800000afafa820 */ /* 0x000fe40000400000 */
[----:B------:R-:W-:Y:S02]  /*8730*/  @!P2 FMUL R174, R174, 16777216 ;  /* 0x4b800000aeaea820 */ /* 0x000fe40000400000 */
[----:B------:R-:W-:Y:S02]  /*8740*/  @!P2 FMUL R27, R27, 16777216 ;  /* 0x4b8000001b1ba820 */ /* 0x000fe40000400000 */
[----:B------:R-:W-:Y:S02]  /*8750*/  @!P2 FMUL R26, R26, 16777216 ;  /* 0x4b8000001a1aa820 */ /* 0x000fe40000400000 */
[----:B------:R-:W-:Y:S02]  /*8760*/  FMUL R53, R221, R14 ;  /* 0x0000000edd357220 */ /* 0x000fe40000400000 */
[----:B------:R-:W-:-:S02]  /*8770*/  @P1 FMUL R23, R23, 0.25 ;  /* 0x3e80000017171820 */ /* 0x000fc40000400000 */
[----:B------:R-:W-:Y:S02]  /*8780*/  @P1 FMUL R22, R22, 0.25 ;  /* 0x3e80000016161820 */ /* 0x000fe40000400000 */
[----:B------:R-:W-:Y:S02]  /*8790*/  @P1 FMUL R21, R21, 0.25 ;  /* 0x3e80000015151820 */ /* 0x000fe40000400000 */
[----:B------:R-:W-:Y:S02]  /*87a0*/  @P1 FMUL R20, R20, 0.25 ;  /* 0x3e80000014141820 */ /* 0x000fe40000400000 */
[----:B------:R-:W-:Y:S02]  /*87b0*/  @P1 FMUL R12, R12, 0.25 ;  /* 0x3e8000000c0c1820 */ /* 0x000fe40000400000 */
[----:B------:R-:W-:Y:S02]  /*87c0*/  @!P2 FMUL R120, R120, 16777216 ;  /* 0x4b8000007878a820 */ /* 0x000fe40000400000 */
[----:B------:R-:W-:-:S02]  /*87d0*/  @!P2 FMUL R101, R101, 16777216 ;  /* 0x4b8000006565a820 */ /* 0x000fc40000400000 */
[C---:B------:R-:W-:Y:S02]  /*87e0*/  FMUL R89, R221.reuse, R91 ;  /* 0x0000005bdd597220 */ /* 0x040fe40000400000 */
[----:B------:R-:W-:Y:S02]  /*87f0*/  FMUL R14, R221, R19 ;  /* 0x00000013dd0e7220 */ /* 0x000fe40000400000 */
[----:B------:R-:W-:Y:S02]  /*8800*/  FFMA.FTZ R11, R58, R11, 0.20512372255325317383 ;  /* 0x3e520bf43a0b7423 */ /* 0x000fe4000001000b */
[----:B------:R-:W-:Y:S02]  /*8810*/  @!P2 FMUL R119, R119, 16777216 ;  /* 0x4b8000007777a820 */ /* 0x000fe40000400000 */
[----:B------:R-:W-:Y:S02]  /*8820*/  @!P2 FMUL R103, R103, 16777216 ;  /* 0x4b8000006767a820 */ /* 0x000fe40000400000 */
[----:B------:R-:W-:-:S02]  /*8830*/  @!P2 FMUL R100, R100, 16777216 ;  /* 0x4b8000006464a820 */ /* 0x000fc40000400000 */
[C---:B------:R-:W-:Y:S02]  /*8840*/  FMUL R91, R221.reuse, R121 ;  /* 0x00000079dd5b7220 */ /* 0x040fe40000400000 */
[----:B------:R-:W-:Y:S02]  /*8850*/  FMUL R19, R221, R18 ;  /* 0x00000012dd137220 */ /* 0x000fe40000400000 */
[----:B------:R-:W-:Y:S02]  /*8860*/  FFMA.FTZ R9, R54, R9, 0.28857114911079406738 ;  /* 0x3e93bf9936097423 */ /* 0x000fe40000010009 */
[----:B------:R-:W-:Y:S01]  /*8870*/  @!P2 FMUL R71, R71, 16777216 ;  /* 0x4b8000004747a820 */ /* 0x000fe20000400000 */
[----:B------:R-:W-:Y:S01]  /*8880*/  F2FP.PACK_AB R14, R14, R19 ;  /* 0x000000130e0e723e */ /* 0x000fe200000000ff */
[----:B------:R-:W-:Y:S01]  /*8890*/  @!P2 FMUL R70, R70, 16777216 ;  /* 0x4b8000004646a820 */ /* 0x000fe20000400000 */
[----:B------:R-:W-:Y:S01]  /*88a0*/  F2FP.PACK_AB R19, R142, R143 ;  /* 0x0000008f8e13723e */ /* 0x000fe200000000ff */
[----:B------:R-:W-:-:S02]  /*88b0*/  @!P2 FMUL R63, R63, 16777216 ;  /* 0x4b8000003f3fa820 */ /* 0x000fc40000400000 */
[C---:B------:R-:W-:Y:S02]  /*88c0*/  FMUL R52, R221.reuse, R15 ;  /* 0x0000000fdd347220 */ /* 0x040fe40000400000 */
[C---:B------:R-:W-:Y:S02]  /*88d0*/  FMUL R18, R221.reuse, R31 ;  /* 0x0000001fdd127220 */ /* 0x040fe40000400000 */
[----:B------:R-:W-:Y:S02]  /*88e0*/  FMUL R121, R221, R30 ;  /* 0x0000001edd797220 */ /* 0x000fe40000400000 */
[----:B------:R-:W-:Y:S02]  /*88f0*/  FFMA.FTZ R24, R133, R24, 0.28857114911079406738 ;  /* 0x3e93bf9985187423 */ /* 0x000fe40000010018 */
[----:B------:R-:W-:Y:S01]  /*8900*/  FFMA.FTZ R8, R55, R8, -0.24046532809734344482 ;  /* 0xbe763c8b37087423 */ /* 0x000fe20000010008 */
[----:B------:R-:W-:Y:S01]  /*8910*/  F2FP.PACK_AB R13, R18, R121 ;  /* 0x00000079120d723e */ /* 0x000fe200000000ff */
[----:B------:R-:W-:Y:S01]  /*8920*/  FMUL R15, R221, R175 ;  /* 0x000000afdd0f7220 */ /* 0x000fe20000400000 */
[----:B------:R-:W-:Y:S01]  /*8930*/  F2FP.PACK_AB R18, R205, R204 ;  /* 0x000000cccd12723e */ /* 0x000fe200000000ff */
[----:B------:R-:W-:-:S02]  /*8940*/  FMUL R174, R221, R174 ;  /* 0x000000aeddae7220 */ /* 0x000fc40000400000 */
[C---:B------:R-:W-:Y:S02]  /*8950*/  FMUL R27, R221.reuse, R27 ;  /* 0x0000001bdd1b7220 */ /* 0x040fe40000400000 */
[----:B------:R-:W-:Y:S01]  /*8960*/  FMUL R26, R221, R26 ;  /* 0x0000001add1a7220 */ /* 0x000fe20000400000 */
[----:B------:R-:W-:Y:S01]  /*8970*/  F2FP.PACK_AB R15, R15, R174 ;  /* 0x000000ae0f0f723e */ /* 0x000fe200000000ff */
[----:B------:R-:W-:Y:S01]  /*8980*/  @!P0 FMUL R23, R23, 16777216 ;  /* 0x4b80000017178820 */ /* 0x000fe20000400000 */
[----:B------:R0:W-:Y:S01]  /*8990*/  STS.128 [R78+0x800], R16 ;  /* 0x000800104e007388 */ /* 0x0001e20000000c00 */
[----:B------:R-:W-:Y:S02]  /*89a0*/  @!P0 FMUL R22, R22, 16777216 ;  /* 0x4b80000016168820 */ /* 0x000fe40000400000 */
[----:B------:R-:W-:Y:S02]  /*89b0*/  @!P0 FMUL R21, R21, 16777216 ;  /* 0x4b80000015158820 */ /* 0x000fe40000400000 */
[----:B------:R-:W-:-:S02]  /*89c0*/  @!P0 FMUL R20, R20, 16777216 ;  /* 0x4b80000014148820 */ /* 0x000fc40000400000 */
[----:B------:R-:W-:Y:S02]  /*89d0*/  @!P0 FMUL R12, R12, 16777216 ;  /* 0x4b8000000c0c8820 */ /* 0x000fe40000400000 */
[C---:B------:R-:W-:Y:S02]  /*89e0*/  FMUL R59, R221.reuse, R120 ;  /* 0x00000078dd3b7220 */ /* 0x040fe40000400000 */
[C---:B------:R-:W-:Y:S02]  /*89f0*/  FMUL R56, R221.reuse, R101 ;  /* 0x00000065dd387220 */ /* 0x040fe40000400000 */
[----:B------:R-:W-:Y:S02]  /*8a00*/  FFMA.FTZ R11, R58, R11, -0.24046532809734344482 ;  /* 0xbe763c8b3a0b7423 */ /* 0x000fe4000001000b */
[C---:B------:R-:W-:Y:S02]  /*8a10*/  FMUL R120, R221.reuse, R119 ;  /* 0x00000077dd787220 */ /* 0x040fe40000400000 */
[----:B------:R-:W-:-:S02]  /*8a20*/  FMUL R57, R221, R103 ;  /* 0x00000067dd397220 */ /* 0x000fc40000400000 */
[----:B------:R-:W-:Y:S01]  /*8a30*/  FMUL R101, R221, R100 ;  /* 0x00000064dd657220 */ /* 0x000fe20000400000 */
[----:B------:R-:W-:Y:S01]  /*8a40*/  F2FP.PACK_AB R59, R59, R120 ;  /* 0x000000783b3b723e */ /* 0x000fe200000000ff */
[----:B------:R-:W-:Y:S02]  /*8a50*/  FFMA.FTZ R9, R54, R9, -0.36067417263984680176 ;  /* 0xbeb8aa4936097423 */ /* 0x000fe40000010009 */
[C---:B------:R-:W-:Y:S01]  /*8a60*/  FMUL R100, R221.reuse, R71 ;  /* 0x00000047dd647220 */ /* 0x040fe20000400000 */
[----:B------:R-:W-:Y:S01]  /*8a70*/  F2FP.PACK_AB R56, R56, R101 ;  /* 0x000000653838723e */ /* 0x000fe200000000ff */
[C---:B------:R-:W-:Y:S02]  /*8a80*/  FMUL R103, R221.reuse, R70 ;  /* 0x00000046dd677220 */ /* 0x040fe40000400000 */
[----:B------:R-:W-:Y:S02]  /*8a90*/  FMUL R119, R221, R63 ;  /* 0x0000003fdd777220 */ /* 0x000fe40000400000 */
[----:B------:R-:W-:-:S02]  /*8aa0*/  FFMA.FTZ R24, R133, R24, -0.36067417263984680176 ;  /* 0xbeb8aa4985187423 */ /* 0x000fc40000010018 */
[----:B------:R-:W-:Y:S02]  /*8ab0*/  FFMA.FTZ R8, R55, R8, 0.28857114911079406738 ;  /* 0x3e93bf9937087423 */ /* 0x000fe40000010008 */
[----:B------:R-:W-:Y:S01]  /*8ac0*/  FMUL R70, R222, R23 ;  /* 0x00000017de467220 */ /* 0x000fe20000400000 */
[----:B------:R-:W-:Y:S01]  /*8ad0*/  F2FP.PACK_AB R23, R132, R135 ;  /* 0x000000878417723e */ /* 0x000fe200000000ff */
        /* <DEDUP_REMOVED lines=8> */
[----:B------:R-:W-:Y:S01]  /*8b60*/  @P1 FMUL R118, R118, 0.25 ;  /* 0x3e80000076761820 */ /* 0x000fe20000400000 */
[----:B------:R-:W-:Y:S01]  /*8b70*/  F2FP.PACK_AB R26, R42, R43 ;  /* 0x0000002b2a1a723e */ /* 0x000fe200000000ff */
[----:B------:R-:W-:Y:S01]  /*8b80*/  @P1 FMUL R117, R117, 0.25 ;  /* 0x3e80000075751820 */ /* 0x000fe20000400000 */
[----:B------:R1:W-:Y:S01]  /*8b90*/  STS.128 [R78+0x880], R20 ;  /* 0x000880144e007388 */ /* 0x0003e20000000c00 */
[----:B------:R-:W-:Y:S01]  /*8ba0*/  @P1 FMUL R110, R110, 0.25 ;  /* 0x3e8000006e6e1820 */ /* 0x000fe20000400000 */
[----:B------:R-:W-:Y:S01]  /*8bb0*/  F2FP.PACK_AB R27, R40, R41 ;  /* 0x00000029281b723e */ /* 0x000fe200000000ff */
[----:B------:R-:W-:Y:S01]  /*8bc0*/  @P1 FMUL R105, R105, 0.25 ;  /* 0x3e80000069691820 */ /* 0x000fe20000400000 */
[----:B------:R2:W-:Y:S01]  /*8bd0*/  STS.128 [R78+0x80], R12 ;  /* 0x0000800c4e007388 */ /* 0x0005e20000000c00 */
[----:B------:R-:W-:Y:S01]  /*8be0*/  @P1 FMUL R104, R104, 0.25 ;  /* 0x3e80000068681820 */ /* 0x000fe20000400000 */
[----:B0-----:R-:W-:Y:S01]  /*8bf0*/  F2FP.PACK_AB R16, R62, R63 ;  /* 0x0000003f3e10723e */ /* 0x001fe200000000ff */
[----:B------:R-:W-:Y:S01]  /*8c00*/  @P1 FMUL R99, R99, 0.25 ;  /* 0x3e80000063631820 */ /* 0x000fe20000400000 */
[----:B------:R-:W-:Y:S01]  /*8c10*/  BAR.SYNC.DEFER_BLOCKING 0x0 ;  /* 0x0000000000007b1d */ /* 0x000fe20000010000 */
[----:B------:R-:W-:Y:S01]  /*8c20*/  @P1 FMUL R97, R97, 0.25 ;  /* 0x3e80000061611820 */ /* 0x000fe20000400000 */
[----:B------:R-:W-:Y:S01]  /*8c30*/  F2FP.PACK_AB R18, R30, R31 ;  /* 0x0000001f1e12723e */ /* 0x000fe200000000ff */
[----:B------:R-:W-:Y:S01]  /*8c40*/  @P1 FMUL R96, R96, 0.25 ;  /* 0x3e80000060601820 */ /* 0x000fe20000400000 */
[----:B------:R-:W-:Y:S01]  /*8c50*/  F2FP.PACK_AB R62, R36, R37 ;  /* 0x00000025243e723e */ /* 0x000fe200000000ff */
[----:B------:R-:W-:Y:S01]  /*8c60*/  @P1 FMUL R93, R93, 0.25 ;  /* 0x3e8000005d5d1820 */ /* 0x000fe20000400000 */
[----:B------:R-:W-:Y:S01]  /*8c70*/  F2FP.PACK_AB R63, R32, R33 ;  /* 0x00000021203f723e */ /* 0x000fe200000000ff */
[----:B------:R-:W-:Y:S01]  /*8c80*/  @P1 FMUL R92, R92, 0.25 ;  /* 0x3e8000005c5c1820 */ /* 0x000fe20000400000 */
[----:B-1----:R-:W-:Y:S01]  /*8c90*/  F2FP.PACK_AB R20, R130, R131 ;  /* 0x000000838214723e */ /* 0x002fe200000000ff */
[----:B------:R-:W-:Y:S01]  /*8ca0*/  @P1 FMUL R73, R73, 0.25 ;  /* 0x3e80000049491820 */ /* 0x000fe20000400000 */
[----:B------:R-:W-:Y:S01]  /*8cb0*/  F2FP.PACK_AB R21, R128, R129 ;  /* 0x000000818015723e */ /* 0x000fe200000000ff */
[----:B------:R-:W-:Y:S01]  /*8cc0*/  @P1 FMUL R72, R72, 0.25 ;  /* 0x3e80000048481820 */ /* 0x000fe20000400000 */
[----:B--2---:R-:W-:Y:S01]  /*8cd0*/  F2FP.PACK_AB R15, R52, R53 ;  /* 0x00000035340f723e */ /* 0x004fe200000000ff */
[----:B------:R-:W-:Y:S01]  /*8ce0*/  @P1 FMUL R69, R69, 0.25 ;  /* 0x3e80000045451820 */ /* 0x000fe20000400000 */
[----:B------:R-:W-:Y:S01]  /*8cf0*/  F2FP.PACK_AB R12, R119, R134 ;  /* 0x00000086770c723e */ /* 0x000fe200000000ff */
[----:B------:R-:W-:Y:S01]  /*8d00*/  @P1 FMUL R68, R68, 0.25 ;  /* 0x3e80000044441820 */ /* 0x000fe20000400000 */
[----:B------:R-:W-:Y:S01]  /*8d10*/  F2FP.PACK_AB R14, R100, R103 ;  /* 0x00000067640e723e */ /* 0x000fe200000000ff */
[----:B------:R-:W-:Y:S01]  /*8d20*/  @P1 FMUL R65, R65, 0.25 ;  /* 0x3e80000041411820 */ /* 0x000fe20000400000 */
[----:B------:R-:W-:Y:S01]  /*8d30*/  F2FP.PACK_AB R22, R126, R127 ;  /* 0x0000007f7e16723e */ /* 0x000fe200000000ff */
[----:B------:R-:W-:Y:S01]  /*8d40*/  @P1 FMUL R64, R64, 0.25 ;  /* 0x3e80000040401820 */ /* 0x000fe20000400000 */
[----:B------:R-:W-:Y:S01]  /*8d50*/  F2FP.PACK_AB R23, R124, R125 ;  /* 0x0000007d7c17723e */ /* 0x000fe200000000ff */
[----:B------:R-:W-:Y:S01]  /*8d60*/  @P1 FMUL R61, R61, 0.25 ;  /* 0x3e8000003d3d1820 */ /* 0x000fe20000400000 */
[----:B------:R-:W-:Y:S01]  /*8d70*/  MOV R119, c[0x0][0x1c8] ;  /* 0x0000720000777a02 */ /* 0x000fe20000000f00 */
[----:B------:R-:W-:Y:S01]  /*8d80*/  @P1 FMUL R60, R60, 0.25 ;  /* 0x3e8000003c3c1820 */ /* 0x000fe20000400000 */
[----:B------:R-:W-:Y:S01]  /*8d90*/  ISETP.GE.U32.AND P1, PT, R47, 0x7f800000, PT ;  /* 0x7f8000002f00780c */ /* 0x000fe20003f26070 */
[----:B------:R-:W-:Y:S01]  /*8da0*/  FFMA.FTZ R11, R58, R11, 0.28857114911079406738 ;  /* 0x3e93bf993a0b7423 */ /* 0x000fe2000001000b */
[----:B------:R-:W0:Y:S01]  /*8db0*/  LDS.128 R40, [R231] ;  /* 0x00000000e7287984 */ /* 0x000e220000000c00 */
[----:B------:R-:W-:Y:S01]  /*8dc0*/  FFMA.FTZ R9, R54, R9, 0.48089820146560668945 ;  /* 0x3ef6384a36097423 */ /* 0x000fe20000010009 */
[----:B------:R-:W-:Y:S01]  /*8dd0*/  SHF.L.U32 R3, R119, 0x1, RZ ;  /* 0x0000000177037819 */ /* 0x000fe200000006ff */
[----:B------:R-:W-:Y:S01]  /*8de0*/  FFMA.FTZ R24, R133, R24, 0.48089820146560668945 ;  /* 0x3ef6384a85187423 */ /* 0x000fe20000010018 */
[-C--:B------:R-:W-:Y:S01]  /*8df0*/  LEA R187, R119, -R119.reuse, 0x6 ;  /* 0x8000007777bb7211 */ /* 0x080fe200078e30ff */
[----:B------:R-:W-:Y:S01]  /*8e00*/  FFMA.FTZ R8, R55, R8, -0.36067417263984680176 ;  /* 0xbeb8aa4937087423 */ /* 0x000fe20000010008 */
[C---:B------:R-:W-:Y:S01]  /*8e10*/  SHF.L.U32 R189, R119.reuse, 0x6, RZ ;  /* 0x0000000677bd7819 */ /* 0x040fe200000006ff */
[----:B------:R-:W-:Y:S01]  /*8e20*/  @!P0 FMUL R118, R118, 16777216 ;  /* 0x4b80000076768820 */ /* 0x000fe20000400000 */
[----:B------:R-:W-:Y:S01]  /*8e30*/  LEA R191, R119, R119, 0x6 ;  /* 0x0000007777bf7211 */ /* 0x000fe200078e30ff */
        /* <DEDUP_REMOVED lines=17> */
[----:B------:R-:W-:Y:S01]  /*8f50*/  ISETP.GE.U32.AND P0, PT, R46, 0x7f800000, PT ;  /* 0x7f8000002e00780c */ /* 0x000fe20003f06070 */
[----:B------:R-:W-:Y:S02]  /*8f60*/  FFMA.FTZ R11, R58, R11, -0.36067417263984680176 ;  /* 0xbeb8aa493a0b7423 */ /* 0x000fe4000001000b */
[----:B------:R-:W-:-:S02]  /*8f70*/  FFMA.FTZ R9, R54, R9, -0.72134751081466674805 ;  /* 0xbf38aa3b36097423 */ /* 0x000fc40000010009 */
[----:B------:R-:W-:Y:S02]  /*8f80*/  FFMA.FTZ R24, R133, R24, -0.72134751081466674805 ;  /* 0xbf38aa3b85187423 */ /* 0x000fe40000010018 */
[----:B------:R-:W-:Y:S02]  /*8f90*/  FFMA.FTZ R8, R55, R8, 0.48089820146560668945 ;  /* 0x3ef6384a37087423 */ /* 0x000fe40000010008 */
[----:B------:R-:W-:Y:S02]  /*8fa0*/  FFMA.FTZ R11, R58, R11, 0.48089820146560668945 ;  /* 0x3ef6384a3a0b7423 */ /* 0x000fe4000001000b */
[----:B------:R-:W-:Y:S02]  /*8fb0*/  FMUL R9, R54, R9 ;  /* 0x0000000936097220 */ /* 0x000fe40000400000 */
[----:B------:R-:W-:Y:S02]  /*8fc0*/  FMUL R24, R133, R24 ;  /* 0x0000001885187220 */ /* 0x000fe40000400000 */
[----:B------:R-:W-:-:S02]  /*8fd0*/  FFMA.FTZ R8, R55, R8, -0.72134751081466674805 ;  /* 0xbf38aa3b37087423 */ /* 0x000fc40000010008 */
[----:B------:R-:W-:Y:S02]  /*8fe0*/  FFMA.FTZ R11, R58, R11, -0.72134751081466674805 ;  /* 0xbf38aa3b3a0b7423 */ /* 0x000fe4000001000b */
[----:B------:R-:W-:Y:S02]  /*8ff0*/  FMUL R9, R54, R9 ;  /* 0x0000000936097220 */ /* 0x000fe40000400000 */
[----:B------:R-:W-:Y:S02]  /*9000*/  FMUL R24, R133, R24 ;  /* 0x0000001885187220 */ /* 0x000fe40000400000 */
[----:B------:R-:W-:Y:S02]  /*9010*/  FMUL R8, R55, R8 ;  /* 0x0000000837087220 */ /* 0x000fe40000400000 */
[----:B------:R-:W-:Y:S02]  /*9020*/  FMUL R11, R58, R11 ;  /* 0x0000000b3a0b7220 */ /* 0x000fe40000400000 */
[----:B------:R-:W-:Y:S01]  /*9030*/  FFMA.FTZ R54, R54, 1.4426950216293334961, R9 ;  /* 0x3fb8aa3b36367823 */ /* 0x000fe20000010009 */
[----:B------:R-:W-:Y:S01]  /*9040*/  @P0 MOV R9, 0x7f800000 ;  /* 0x7f80000000090802 */ /* 0x000fe20000000f00 */
[----:B------:R-:W-:-:S02]  /*9050*/  FFMA.FTZ R24, R133, 1.4426950216293334961, R24 ;  /* 0x3fb8aa3b85187823 */ /* 0x000fc40000010018 */
[C---:B------:R-:W-:Y:S02]  /*9060*/  FMUL R8, R55.reuse, R8 ;  /* 0x0000000837087220 */ /* 0x040fe40000400000 */
[----:B------:R-:W-:Y:S02]  /*9070*/  FMUL R11, R58, R11 ;  /* 0x0000000b3a0b7220 */ /* 0x000fe40000400000 */
[----:B------:R-:W-:Y:S01]  /*9080*/  FFMA.FTZ R55, R55, 1.4426950216293334961, R8 ;  /* 0x3fb8aa3b37377823 */ /* 0x000fe20000010008 */
[----:B------:R-:W-:Y:S01]  /*9090*/  @P1 MOV R8, 0x7f800000 ;  /* 0x7f80000000081802 */ /* 0x000fe20000000f00 */
[----:B------:R-:W-:Y:S01]  /*90a0*/  FADD R227, R227, R24 ;  /* 0x00000018e3e37221 */ /* 0x000fe20000000000 */
[----:B------:R-:W-:Y:S01]  /*90b0*/  F2FP.PACK_AB R24, R48, R51 ;  /* 0x000000333018723e */ /* 0x000fe200000000ff */
[----:B------:R-:W-:Y:S01]  /*90c0*/  @P0 FFMA.FTZ R227, R46, R9, +INF ;  /* 0x7f8000002ee30423 */ /* 0x000fe20000010009 */
[----:B------:R-:W-:Y:S01]  /*90d0*/  @P4 MOV R9, 0x7f800000 ;  /* 0x7f80000000094802 */ /* 0x000fe20000000f00 */
[----:B------:R-:W-:Y:S01]  /*90e0*/  FFMA.FTZ R11, R58, 1.4426950216293334961, R11 ;  /* 0x3fb8aa3b3a0b7823 */ /* 0x000fe2000001000b */
[----:B------:R-:W-:Y:S01]  /*90f0*/  FSETP.NEU.AND P0, PT, R50, RZ, PT ;  /* 0x000000ff3200720b */ /* 0x000fe20003f0d000 */
[----:B------:R-:W-:Y:S01]  /*9100*/  FADD R225, R225, R54 ;  /* 0x00000036e1e17221 */ /* 0x000fe20000000000 */
[----:B------:R-:W-:Y:S01]  /*9110*/  FSEL R227, R227, -INF , P3 ;  /* 0xff800000e3e37808 */ /* 0x000fe20001800000 */
        /* <DEDUP_REMOVED lines=11> */
[----:B------:R-:W-:Y:S01]  /*91d0*/  FSETP.NEU.AND P2, PT, R47, RZ, PT ;  /* 0x000000ff2f00720b */ /* 0x000fe20003f4d000 */
[----:B------:R-:W-:Y:S02]  /*91e0*/  FADD R224, R224, R11 ;  /* 0x0000000be0e07221 */ /* 0x000fe40000000000 */
[----:B------:R-:W-:-:S02]  /*91f0*/  FADD R226, R226, R55 ;  /* 0x00000037e2e27221 */ /* 0x000fc40000000000 */
[----:B------:R-:W-:Y:S01]  /*9200*/  @P1 FFMA.FTZ R225, R47, R8, +INF ;  /* 0x7f8000002fe11423 */ /* 0x000fe20000010008 */
[C---:B------:R-:W-:Y:S01]  /*9210*/  FSETP.NEU.AND P1, PT, R49.reuse, RZ, PT ;  /* 0x000000ff3100720b */ /* 0x040fe20003f2d000 */
[----:B------:R-:W-:Y:S01]  /*9220*/  @P5 FFMA.FTZ R224, R49, R10, +INF ;  /* 0x7f80000031e05423 */ /* 0x000fe2000001000a */
[----:B------:R-:W1:Y:S01]  /*9230*/  LDS.128 R44, [R230] ;  /* 0x00000000e62c7984 */ /* 0x000e620000000c00 */
[----:B------:R-:W-:Y:S02]  /*9240*/  @P4 FFMA.FTZ R226, R50, R9, +INF ;  /* 0x7f80000032e24423 */ /* 0x000fe40000010009 */
[C---:B------:R-:W-:Y:S01]  /*9250*/  FMUL R67, R221.reuse, R67 ;  /* 0x00000043dd437220 */ /* 0x040fe20000400000 */
[----:B------:R-:W2:Y:S01]  /*9260*/  LDS.128 R48, [R229] ;  /* 0x00000000e5307984 */ /* 0x000ea20000000c00 */
[----:B------:R-:W-:Y:S01]  /*9270*/  FMUL R66, R221, R66 ;  /* 0x00000042dd427220 */ /* 0x000fe20000400000 */
[----:B------:R-:W-:Y:S01]  /*9280*/  FSEL R226, R226, -INF , P0 ;  /* 0xff800000e2e27808 */ /* 0x000fe20000000000 */
[C---:B------:R-:W-:Y:S01]  /*9290*/  FMUL R73, R222.reuse, R73 ;  /* 0x00000049de497220 */ /* 0x040fe20000400000 */
[----:B------:R-:W3:Y:S01]  /*92a0*/  LDS.128 R52, [R228] ;  /* 0x00000000e4347984 */ /* 0x000ee20000000c00 */
[C---:B------:R-:W-:Y:S01]  /*92b0*/  FMUL R72, R222.reuse, R72 ;  /* 0x00000048de487220 */ /* 0x040fe20000400000 */
[----:B------:R-:W-:Y:S01]  /*92c0*/  F2FP.PACK_AB R13, R67, R66 ;  /* 0x00000042430d723e */ /* 0x000fe200000000ff */
[C---:B------:R-:W-:Y:S01]  /*92d0*/  FMUL R69, R222.reuse, R69 ;  /* 0x00000045de457220 */ /* 0x040fe20000400000 */
[----:B------:R-:W-:Y:S01]  /*92e0*/  BAR.SYNC.DEFER_BLOCKING 0x0 ;  /* 0x0000000000007b1d */ /* 0x000fe20000010000 */
[C---:B------:R-:W-:Y:S01]  /*92f0*/  FMUL R68, R222.reuse, R68 ;  /* 0x00000044de447220 */ /* 0x040fe20000400000 */
[----:B------:R-:W-:Y:S01]  /*9300*/  F2FP.PACK_AB R11, R73, R72 ;  /* 0x00000048490b723e */ /* 0x000fe200000000ff */
[----:B------:R-:W-:Y:S01]  /*9310*/  FMUL R65, R222, R65 ;  /* 0x00000041de417220 */ /* 0x000fe20000400000 */
[----:B------:R-:W-:Y:S01]  /*9320*/  F2FP.PACK_AB R66, R38, R39 ;  /* 0x000000272642723e */ /* 0x000fe200000000ff */
[C---:B------:R-:W-:Y:S01]  /*9330*/  FMUL R64, R222.reuse, R64 ;  /* 0x00000040de407220 */ /* 0x040fe20000400000 */
[----:B------:R-:W-:Y:S01]  /*9340*/  F2FP.PACK_AB R10, R69, R68 ;  /* 0x00000044450a723e */ /* 0x000fe200000000ff */
[----:B------:R-:W-:Y:S01]  /*9350*/  FMUL R61, R222, R61 ;  /* 0x0000003dde3d7220 */ /* 0x000fe20000400000 */
        /* <DEDUP_REMOVED lines=16> */
[----:B------:R-:W-:Y:S01]  /*9460*/  STS.128 [R78], R8 ;  /* 0x000000084e007388 */ /* 0x000fe20000000c00 */
[----:B------:R-:W-:Y:S01]  /*9470*/  F2FP.PACK_AB R19, R97, R96 ;  /* 0x000000606113723e */ /* 0x000fe200000000ff */
[----:B------:R-:W-:Y:S01]  /*9480*/  FMUL R87, R221, R87 ;  /* 0x00000057dd577220 */ /* 0x000fe20000400000 */
[----:B------:R-:W-:Y:S01]  /*9490*/  F2FP.PACK_AB R61, R106, R107 ;  /* 0x0000006b6a3d723e */ /* 0x000fe200000000ff */
[----:B------:R-:W-:Y:S01]  /*94a0*/  STS.128 [R78+0x80], R12 ;  /* 0x0000800c4e007388 */ /* 0x000fe20000000c00 */
[----:B------:R-:W-:Y:S01]  /*94b0*/  F2FP.PACK_AB R17, R93, R92 ;  /* 0x0000005c5d11723e */ /* 0x000fe200000000ff */
[C---:B------:R-:W-:Y:S01]  /*94c0*/  FMUL R88, R221.reuse, R88 ;  /* 0x00000058dd587220 */ /* 0x040fe20000400000 */
[----:B------:R-:W-:Y:S01]  /*94d0*/  F2FP.PACK_AB R108, R70, R71 ;  /* 0x00000047466c723e */ /* 0x000fe200000000ff */
[----:B------:R-:W-:Y:S01]  /*94e0*/  STS.128 [R78+0x800], R20 ;  /* 0x000800144e007388 */ /* 0x000fe20000000c00 */
[C---:B------:R-:W-:Y:S01]  /*94f0*/  FMUL R90, R221.reuse, R90 ;  /* 0x0000005add5a7220 */ /* 0x040fe20000400000 */
[----:B------:R-:W-:Y:S01]  /*9500*/  F2FP.PACK_AB R72, R86, R81 ;  /* 0x000000515648723e */ /* 0x000fe200000000ff */
[C---:B------:R-:W-:Y:S01]  /*9510*/  FMUL R94, R221.reuse, R94 ;  /* 0x0000005edd5e7220 */ /* 0x040fe20000400000 */
[----:B------:R-:W-:Y:S01]  /*9520*/  STS.128 [R78+0x880], R24 ;  /* 0x000880184e007388 */ /* 0x000fe20000000c00 */
[----:B------:R-:W-:Y:S01]  /*9530*/  FMUL R95, R221, R95 ;  /* 0x0000005fdd5f7220 */ /* 0x000fe20000400000 */
[----:B------:R-:W-:Y:S01]  /*9540*/  F2FP.PACK_AB R73, R85, R80 ;  /* 0x000000505549723e */ /* 0x000fe200000000ff */
[----:B------:R-:W-:Y:S01]  /*9550*/  FMUL R98, R221, R98 ;  /* 0x00000062dd627220 */ /* 0x000fe20000400000 */
[----:B------:R-:W-:Y:S01]  /*9560*/  BAR.SYNC.DEFER_BLOCKING 0x0 ;  /* 0x0000000000007b1d */ /* 0x000fe20000010000 */
[----:B------:R-:W-:-:S02]  /*9570*/  FMUL R118, R222, R118 ;  /* 0x00000076de767220 */ /* 0x000fc40000400000 */
[C---:B------:R-:W-:Y:S02]  /*9580*/  FMUL R117, R222.reuse, R117 ;  /* 0x00000075de757220 */ /* 0x040fe40000400000 */
[C---:B------:R-:W-:Y:S02]  /*9590*/  FMUL R110, R222.reuse, R110 ;  /* 0x0000006ede6e7220 */ /* 0x040fe40000400000 */
[----:B------:R-:W-:Y:S01]  /*95a0*/  FMUL R105, R222, R105 ;  /* 0x00000069de697220 */ /* 0x000fe20000400000 */
[----:B------:R-:W-:Y:S01]  /*95b0*/  F2FP.PACK_AB R111, R118, R117 ;  /* 0x00000075766f723e */ /* 0x000fe200000000ff */
[C---:B------:R-:W-:Y:S02]  /*95c0*/  FMUL R104, R222.reuse, R104 ;  /* 0x00000068de687220 */ /* 0x040fe40000400000 */
[----:B------:R-:W-:Y:S01]  /*95d0*/  FMUL R99, R222, R99 ;  /* 0x00000063de637220 */ /* 0x000fe20000400000 */
[----:B------:R-:W-:Y:S01]  /*95e0*/  F2FP.PACK_AB R110, R110, R105 ;  /* 0x000000696e6e723e */ /* 0x000fe200000000ff */
[----:B------:R-:W-:-:S02]  /*95f0*/  IMAD R69, R119, 0xe, RZ ;  /* 0x0000000e77457824 */ /* 0x000fc400078e02ff */
[C---:B------:R-:W-:Y:S01]  /*9600*/  IMAD R71, R119.reuse, 0x12, RZ ;  /* 0x0000001277477824 */ /* 0x040fe200078e02ff */
[----:B------:R-:W-:Y:S01]  /*9610*/  F2FP.PACK_AB R109, R104, R99 ;  /* 0x00000063686d723e */ /* 0x000fe200000000ff */
[C---:B------:R-:W-:Y:S02]  /*9620*/  IMAD R133, R119.reuse, 0x24, RZ ;  /* 0x0000002477857824 */ /* 0x040fe400078e02ff */
[C---:B------:R-:W-:Y:S02]  /*9630*/  IMAD R137, R119.reuse, 0x26, RZ ;  /* 0x0000002677897824 */ /* 0x040fe400078e02ff */
[C---:B------:R-:W-:Y:S02]  /*9640*/  IMAD R141, R119.reuse, 0x28, RZ ;  /* 0x00000028778d7824 */ /* 0x040fe400078e02ff */
[C---:B------:R-:W-:Y:S01]  /*9650*/  IMAD R145, R119.reuse, 0x2a, RZ ;  /* 0x0000002a77917824 */ /* 0x040fe200078e02ff */
[----:B------:R-:W4:Y:S01]  /*9660*/  LDS.128 R24, [R231] ;  /* 0x00000000e7187984 */ /* 0x000f220000000c00 */
[----:B------:R-:W-:-:S02]  /*9670*/  IMAD R149, R119, 0x2c, RZ ;  /* 0x0000002c77957824 */ /* 0x000fc400078e02ff */
[C---:B------:R-:W-:Y:S01]  /*9680*/  IMAD R153, R119.reuse, 0x2e, RZ ;  /* 0x0000002e77997824 */ /* 0x040fe200078e02ff */
[----:B------:R-:W5:Y:S01]  /*9690*/  LDS.128 R36, [R230] ;  /* 0x00000000e6247984 */ /* 0x000f620000000c00 */
[C---:B------:R-:W-:Y:S02]  /*96a0*/  IMAD R157, R119.reuse, 0x30, RZ ;  /* 0x00000030779d7824 */ /* 0x040fe400078e02ff */
[C---:B------:R-:W-:Y:S01]  /*96b0*/  IMAD R161, R119.reuse, 0x32, RZ ;  /* 0x0000003277a17824 */ /* 0x040fe200078e02ff */
[----:B------:R-:W0:Y:S01]  /*96c0*/  LDS.128 R32, [R229] ;  /* 0x00000000e5207984 */ /* 0x000e220000000c00 */
[C---:B------:R-:W-:Y:S02]  /*96d0*/  IMAD R165, R119.reuse, 0x34, RZ ;  /* 0x0000003477a57824 */ /* 0x040fe400078e02ff */
[C---:B------:R-:W-:Y:S01]  /*96e0*/  IMAD R169, R119.reuse, 0x36, RZ ;  /* 0x0000003677a97824 */ /* 0x040fe200078e02ff */
[----:B------:R-:W0:Y:S01]  /*96f0*/  LDS.128 R28, [R228] ;  /* 0x00000000e41c7984 */ /* 0x000e220000000c00 */
[----:B------:R-:W-:-:S02]  /*9700*/  IMAD R173, R119, 0x38, RZ ;  /* 0x0000003877ad7824 */ /* 0x000fc400078e02ff */
[C---:B------:R-:W-:Y:S01]  /*9710*/  IMAD R177, R119.reuse, 0x3a, RZ ;  /* 0x0000003a77b17824 */ /* 0x040fe200078e02ff */
[----:B------:R-:W-:Y:S01]  /*9720*/  BAR.SYNC.DEFER_BLOCKING 0x0 ;  /* 0x0000000000007b1d */ /* 0x000fe20000010000 */
[C---:B------:R-:W-:Y:S02]  /*9730*/  IMAD R181, R119.reuse, 0x3c, RZ ;  /* 0x0000003c77b57824 */ /* 0x040fe400078e02ff */
[C---:B------:R-:W-:Y:S02]  /*9740*/  IMAD R185, R119.reuse, 0x3e, RZ ;  /* 0x0000003e77b97824 */ /* 0x040fe400078e02ff */
[C---:B------:R-:W-:Y:S02]  /*9750*/  IMAD R193, R119.reuse, 0x42, RZ ;  /* 0x0000004277c17824 */ /* 0x040fe400078e02ff */
[C---:B------:R-:W-:Y:S02]  /*9760*/  IMAD R197, R119.reuse, 0x44, RZ ;  /* 0x0000004477c57824 */ /* 0x040fe400078e02ff */
[----:B------:R-:W-:-:S02]  /*9770*/  IMAD R205, R119, 0x48, RZ ;  /* 0x0000004877cd7824 */ /* 0x000fc400078e02ff */
[C---:B------:R-:W-:Y:S02]  /*9780*/  IMAD R201, R119.reuse, 0x46, RZ ;  /* 0x0000004677c97824 */ /* 0x040fe400078e02ff */
[C---:B------:R-:W-:Y:S02]  /*9790*/  IMAD R211, R119.reuse, 0x4a, RZ ;  /* 0x0000004a77d37824 */ /* 0x040fe400078e02ff */
[C---:B------:R-:W-:Y:S02]  /*97a0*/  IMAD R219, R119.reuse, 0x4e, RZ ;  /* 0x0000004e77db7824 */ /* 0x040fe400078e02ff */
[C---:B------:R-:W-:Y:S02]  /*97b0*/  IMAD R131, R119.reuse, 0x23, RZ ;  /* 0x0000002377837824 */ /* 0x040fe400078e02ff */
[C---:B------:R-:W-:Y:S02]  /*97c0*/  IMAD R135, R119.reuse, 0x25, RZ ;  /* 0x0000002577877824 */ /* 0x040fe400078e02ff */
[----:B------:R-:W-:-:S02]  /*97d0*/  IMAD R215, R119, 0x4c, RZ ;  /* 0x0000004c77d77824 */ /* 0x000fc400078e02ff */
[C---:B------:R-:W-:Y:S01]  /*97e0*/  IMAD R223, R119.reuse, 0x50, RZ ;  /* 0x0000005077df7824 */ /* 0x040fe200078e02ff */
[----:B------:R-:W-:Y:S01]  /*97f0*/  STS.128 [R78], R16 ;  /* 0x000000104e007388 */ /* 0x000fe20000000c00 */
[C---:B------:R-:W-:Y:S02]  /*9800*/  IMAD R139, R119.reuse, 0x27, RZ ;  /* 0x00000027778b7824 */ /* 0x040fe400078e02ff */
[C---:B------:R-:W-:Y:S01]  /*9810*/  IMAD R129, R119.reuse, 0x52, RZ ;  /* 0x0000005277817824 */ /* 0x040fe200078e02ff */
[----:B------:R0:W-:Y:S01]  /*9820*/  STS.128 [R78+0x80], R56 ;  /* 0x000080384e007388 */ /* 0x0001e20000000c00 */
[C---:B------:R-:W-:Y:S02]  /*9830*/  IMAD R143, R119.reuse, 0x29, RZ ;  /* 0x00000029778f7824 */ /* 0x040fe400078e02ff */
[C---:B------:R-:W-:Y:S01]  /*9840*/  IMAD R147, R119.reuse, 0x2b, RZ ;  /* 0x0000002b77937824 */ /* 0x040fe200078e02ff */
[----:B------:R1:W-:Y:S01]  /*9850*/  STS.128 [R78+0x800], R64 ;  /* 0x000800404e007388 */ /* 0x0003e20000000c00 */
[----:B------:R-:W-:-:S02]  /*9860*/  IMAD R151, R119, 0x2d, RZ ;  /* 0x0000002d77977824 */ /* 0x000fc400078e02ff */
[C---:B------:R-:W-:Y:S01]  /*9870*/  IMAD R155, R119.reuse, 0x2f, RZ ;  /* 0x0000002f779b7824 */ /* 0x040fe200078e02ff */
[----:B------:R2:W-:Y:S01]  /*9880*/  STS.128 [R78+0x880], R60 ;  /* 0x0008803c4e007388 */ /* 0x0005e20000000c00 */
[C---:B------:R-:W-:Y:S02]  /*9890*/  IMAD R159, R119.reuse, 0x31, RZ ;  /* 0x00000031779f7824 */ /* 0x040fe400078e02ff */
[C---:B------:R-:W-:Y:S01]  /*98a0*/  IMAD R163, R119.reuse, 0x33, RZ ;  /* 0x0000003377a37824 */ /* 0x040fe200078e02ff */
[----:B------:R-:W-:Y:S01]  /*98b0*/  BAR.SYNC.DEFER_BLOCKING 0x0 ;  /* 0x0000000000007b1d */ /* 0x000fe20000010000 */
[C---:B------:R-:W-:Y:S02]  /*98c0*/  IMAD R85, R119.reuse, 0x6c, RZ ;  /* 0x0000006c77557824 */ /* 0x040fe400078e02ff */
[----:B------:R-:W-:Y:S01]  /*98d0*/  IMAD R81, R119, 0x6a, RZ ;  /* 0x0000006a77517824 */ /* 0x000fe200078e02ff */
[----:B0-----:R-:W-:Y:S01]  /*98e0*/  F2FP.PACK_AB R56, R95, R98 ;  /* 0x000000625f38723e */ /* 0x001fe200000000ff */
[----:B------:R-:W-:Y:S01]  /*98f0*/  IMAD R97, R119, 0x72, RZ ;  /* 0x0000007277617824 */ /* 0x000fe200078e02ff */
[----:B------:R-:W-:Y:S01]  /*9900*/  F2FP.PACK_AB R57, R91, R94 ;  /* 0x0000005e5b39723e */ /* 0x000fe200000000ff */
[C---:B------:R-:W-:Y:S01]  /*9910*/  IMAD R167, R119.reuse, 0x35, RZ ;  /* 0x0000003577a77824 */ /* 0x040fe200078e02ff */
[----:B-1----:R-:W-:Y:S01]  /*9920*/  F2FP.PACK_AB R66, R2, R75 ;  /* 0x0000004b0242723e */ /* 0x002fe200000000ff */
[----:B------:R-:W-:Y:S01]  /*9930*/  IMAD R171, R119, 0x37, RZ ;  /* 0x0000003777ab7824 */ /* 0x000fe200078e02ff */
[----:B------:R-:W-:Y:S01]  /*9940*/  F2FP.PACK_AB R58, R89, R90 ;  /* 0x0000005a593a723e */ /* 0x000fe200000000ff */
[----:B------:R-:W-:Y:S01]  /*9950*/  IMAD R89, R119, 0x6e, RZ ;  /* 0x0000006e77597824 */ /* 0x000fe200078e02ff */
[----:B------:R-:W-:Y:S01]  /*9960*/  F2FP.PACK_AB R59, R87, R88 ;  /* 0x00000058573b723e */ /* 0x000fe200000000ff */
[----:B--2---:R-:W-:Y:S01]  /*9970*/  IMAD R61, R119, 0x6, RZ ;  /* 0x00000006773d7824 */ /* 0x004fe200078e02ff */
[----:B------:R-:W-:Y:S01]  /*9980*/  F2FP.PACK_AB R64, R83, R82 ;  /* 0x000000525340723e */ /* 0x000fe200000000ff */
[C---:B------:R-:W-:Y:S01]  /*9990*/  IMAD R93, R119.reuse, 0x70, RZ ;  /* 0x00000070775d7824 */ /* 0x040fe200078e02ff */
[----:B------:R-:W-:Y:S01]  /*99a0*/  F2FP.PACK_AB R65, R84, R79 ;  /* 0x0000004f5441723e */ /* 0x000fe200000000ff */
[----:B------:R-:W-:Y:S01]  /*99b0*/  IMAD R101, R119, 0x74, RZ ;  /* 0x0000007477657824 */ /* 0x000fe200078e02ff */
[----:B------:R-:W-:Y:S01]  /*99c0*/  F2FP.PACK_AB R67, R77, R4 ;  /* 0x000000044d43723e */ /* 0x000fe200000000ff */
[C---:B------:R-:W-:Y:S01]  /*99d0*/  IMAD R77, R119.reuse, 0x1c, RZ ;  /* 0x0000001c774d7824 */ /* 0x040fe200078e02ff */
[----:B------:R-:W-:Y:S01]  /*99e0*/  F2FP.PACK_AB R75, R76, R5 ;  /* 0x000000054c4b723e */ /* 0x000fe200000000ff */
[C---:B------:R-:W-:Y:S01]  /*99f0*/  IMAD R175, R119.reuse, 0x39, RZ ;  /* 0x0000003977af7824 */ /* 0x040fe200078e02ff */
[CC--:B------:R-:W-:Y:S01]  /*9a00*/  LEA R4, P5, R119.reuse, R122.reuse, 0x2 ;  /* 0x0000007a77047211 */ /* 0x0c0fe200078a10ff */
[----:B------:R-:W-:Y:S01]  /*9a10*/  IMAD R105, R119, 0x76, RZ ;  /* 0x0000007677697824 */ /* 0x000fe200078e02ff */
[----:B------:R-:W0:Y:S01]  /*9a20*/  LDS.128 R12, [R231] ;  /* 0x00000000e70c7984 */ /* 0x000e220000000c00 */
[----:B------:R-:W-:Y:S01]  /*9a30*/  IADD3 R2, P4, R3, R122, RZ ;  /* 0x0000007a03027210 */ /* 0x000fe20007f9e0ff */
[----:B------:R-:W-:Y:S01]  /*9a40*/  IMAD R113, R119, 0x7a, RZ ;  /* 0x0000007a77717824 */ /* 0x000fe200078e02ff */
[-C--:B------:R-:W-:Y:S01]  /*9a50*/  LEA.HI.X.SX32 R5, R3, R123.reuse, 0x1, P5 ;  /* 0x0000007b03057211 */ /* 0x080fe200028f0eff */
[----:B------:R-:W1:Y:S01]  /*9a60*/  LDS.128 R8, [R230] ;  /* 0x00000000e6087984 */ /* 0x000e620000000c00 */
[C---:B------:R-:W-:Y:S01]  /*9a70*/  LEA.HI.X.SX32 R3, R119.reuse, R123, 0x1, P4 ;  /* 0x0000007b77037211 */ /* 0x040fe200020f0eff */
[C---:B------:R-:W-:Y:S01]  /*9a80*/  IMAD R121, R119.reuse, 0x7e, RZ ;  /* 0x0000007e77797824 */ /* 0x040fe200078e02ff */
[----:B------:R-:W-:Y:S01]  /*9a90*/  PRMT R60, R40, 0x7632, R60 ;  /* 0x00007632283c7816 */ /* 0x000fe2000000003c */
[----:B------:R-:W2:Y:S01]  /*9aa0*/  LDS.128 R20, [R229] ;  /* 0x00000000e5147984 */ /* 0x000ea20000000c00 */
[C---:B------:R-:W-:Y:S01]  /*9ab0*/  SHF.L.U32 R63, R119.reuse, 0x3, RZ ;  /* 0x00000003773f7819 */ /* 0x040fe200000006ff */
[----:B------:R-:W-:-:S02]  /*9ac0*/  IMAD R179, R119, 0x3b, RZ ;  /* 0x0000003b77b37824 */ /* 0x000fc400078e02ff */
[----:B------:R-:W0:Y:S01]  /*9ad0*/  LDS.128 R16, [R228] ;  /* 0x00000000e4107984 */ /* 0x000e220000000c00 */
[C---:B------:R-:W-:Y:S02]  /*9ae0*/  IMAD R183, R119.reuse, 0x3d, RZ ;  /* 0x0000003d77b77824 */ /* 0x040fe400078e02ff */
[C---:B------:R-:W-:Y:S01]  /*9af0*/  IMAD R117, R119.reuse, 0x7c, RZ ;  /* 0x0000007c77757824 */ /* 0x040fe200078e02ff */
[----:B------:R-:W-:Y:S01]  /*9b00*/  BAR.SYNC.DEFER_BLOCKING 0x0 ;  /* 0x0000000000007b1d */ /* 0x000fe20000010000 */
        /* <DEDUP_REMOVED lines=10> */
[C---:B------:R-:W-:Y:S02]  /*9bb0*/  IMAD R206, R119.reuse, 0x92, RZ ;  /* 0x0000009277ce7824 */ /* 0x040fe400078e02ff */
[C---:B------:R-:W-:Y:S01]  /*9bc0*/  IMAD R212, R119.reuse, 0x96, RZ ;  /* 0x0000009677d47824 */ /* 0x040fe200078e02ff */
[----:B------:R0:W-:Y:S01]  /*9bd0*/  STS.128 [R78], R108 ;  /* 0x0000006c4e007388 */ /* 0x0001e20000000c00 */
        /* <DEDUP_REMOVED lines=12> */
[C---:B0-----:R-:W-:Y:S02]  /*9ca0*/  IMAD R109, R119.reuse, 0x78, RZ ;  /* 0x00000078776d7824 */ /* 0x041fe400078e02ff */
[C---:B------:R-:W-:Y:S01]  /*9cb0*/  IMAD R126, R119.reuse, 0xa2, RZ ;  /* 0x000000a2777e7824 */ /* 0x040fe200078e02ff */
[C---:B-1----:R-:W-:Y:S01]  /*9cc0*/  LEA R57, R119.reuse, R119, 0x1 ;  /* 0x0000007777397211 */ /* 0x042fe200078e08ff */
[----:B------:R-:W-:Y:S01]  /*9cd0*/  IMAD R217, R119, 0x4d, RZ ;  /* 0x0000004d77d97824 */ /* 0x000fe200078e02ff */
[-C--:B------:R-:W-:Y:S01]  /*9ce0*/  IADD3 R56, P5, R61, R122.reuse, RZ ;  /* 0x0000007a3d387210 */ /* 0x080fe20007fbe0ff */
[C---:B------:R-:W-:Y:S01]  /*9cf0*/  IMAD R221, R119.reuse, 0x4f, RZ ;  /* 0x0000004f77dd7824 */ /* 0x040fe200078e02ff */
[C---:B------:R-:W-:Y:S01]  /*9d00*/  SHF.L.U32 R59, R119.reuse, 0x2, RZ ;  /* 0x00000002773b7819 */ /* 0x040fe200000006ff */
[----:B--2---:R-:W-:Y:S01]  /*9d10*/  IMAD R65, R119, 0xa, RZ ;  /* 0x0000000a77417824 */ /* 0x004fe200078e02ff */
[----:B------:R-:W-:Y:S01]  /*9d20*/  LEA.HI.X.SX32 R57, R57, R123, 0x1, P5 ;  /* 0x0000007b39397211 */ /* 0x000fe200028f0eff */
[C---:B------:R-:W-:Y:S01]  /*9d30*/  IMAD R67, R119.reuse, 0xc, RZ ;  /* 0x0000000c77437824 */ /* 0x040fe200078e02ff */
[C---:B------:R-:W-:Y:S01]  /*9d40*/  LEA R58, P4, R119.reuse, R122, 0x3 ;  /* 0x0000007a773a7211 */ /* 0x040fe200078818ff */
[----:B---3--:R-:W-:-:S02]  /*9d50*/  IMAD R73, R119, 0x14, RZ ;  /* 0x0000001477497824 */ /* 0x008fc400078e02ff */
[----:B------:R-:W-:Y:S01]  /*9d60*/  IMAD R75, R119, 0x1a, RZ ;  /* 0x0000001a774b7824 */ /* 0x000fe200078e02ff */
[----:B------:R-:W-:Y:S01]  /*9d70*/  LEA.HI.X.SX32 R59, R59, R123, 0x1, P4 ;  /* 0x0000007b3b3b7211 */ /* 0x000fe200020f0eff */
[C---:B------:R-:W-:Y:S02]  /*9d80*/  IMAD R222, R119.reuse, 0xa0, RZ ;  /* 0x000000a077de7824 */ /* 0x040fe400078e02ff */
[C---:B------:R-:W-:Y:S02]  /*9d90*/  IMAD R128, R119.reuse, 0xa4, RZ ;  /* 0x000000a477807824 */ /* 0x040fe400078e02ff */
[C---:B------:R-:W-:Y:S02]  /*9da0*/  IMAD R127, R119.reuse, 0x51, RZ ;  /* 0x00000051777f7824 */ /* 0x040fe400078e02ff */
[C---:B------:R-:W-:Y:S01]  /*9db0*/  IMAD R124, R119.reuse, 0xa6, RZ ;  /* 0x000000a6777c7824 */ /* 0x040fe200078e02ff */
[----:B------:R0:W-:Y:S01]  /*9dc0*/  STG.E.U16 [R122.64], R40 ;  /* 0x000000287a007986 */ /* 0x0001e2000c101504 */
[----:B------:R-:W-:-:S02]  /*9dd0*/  IMAD R125, R119, 0x53, RZ ;  /* 0x00000053777d7824 */ /* 0x000fc400078e02ff */
[C---:B------:R-:W-:Y:S01]  /*9de0*/  IMAD R62, R119.reuse, 0xc2, RZ ;  /* 0x000000c2773e7824 */ /* 0x040fe200078e02ff */
[----:B------:R1:W-:Y:S01]  /*9df0*/  STG.E.U16 [R2.64], R60 ;  /* 0x0000003c02007986 */ /* 0x0003e2000c101504 */
[C---:B------:R-:W-:Y:S02]  /*9e00*/  IMAD R66, R119.reuse, 0xc6, RZ ;  /* 0x000000c677427824 */ /* 0x040fe400078e02ff */
[C---:B------:R-:W-:Y:S01]  /*9e10*/  IMAD R64, R119.reuse, 0xc4, RZ ;  /* 0x000000c477407824 */ /* 0x040fe200078e02ff */
[----:B------:R2:W-:Y:S01]  /*9e20*/  STG.E.U16 [R4.64], R44 ;  /* 0x0000002c04007986 */ /* 0x0005e2000c101504 */
[C---:B------:R-:W-:Y:S02]  /*9e30*/  IMAD R68, R119.reuse, 0xc8, RZ ;  /* 0x000000c877447824 */ /* 0x040fe400078e02ff */
[C---:B------:R-:W-:Y:S01]  /*9e40*/  IMAD R72, R119.reuse, 0xcc, RZ ;  /* 0x000000cc77487824 */ /* 0x040fe200078e02ff */
[----:B0-----:R-:W-:Y:S01]  /*9e50*/  PRMT R40, R48, 0x7632, R40 ;  /* 0x0000763230287816 */ /* 0x001fe20000000028 */
[----:B------:R-:W-:-:S02]  /*9e60*/  IMAD R70, R119, 0xca, RZ ;  /* 0x000000ca77467824 */ /* 0x000fc400078e02ff */
[C---:B------:R-:W-:Y:S01]  /*9e70*/  IMAD R74, R119.reuse, 0xce, RZ ;  /* 0x000000ce774a7824 */ /* 0x040fe200078e02ff */
[C---:B-1----:R-:W-:Y:S01]  /*9e80*/  LEA R3, R119.reuse, R119, 0x2 ;  /* 0x0000007777037211 */ /* 0x042fe200078e10ff */
[----:B------:R-:W-:Y:S01]  /*9e90*/  IMAD R78, R119, 0xd2, RZ ;  /* 0x000000d2774e7824 */ /* 0x000fe200078e02ff */
[-C--:B------:R-:W-:Y:S01]  /*9ea0*/  IADD3 R2, P5, R65, R122.reuse, RZ ;  /* 0x0000007a41027210 */ /* 0x080fe20007fbe0ff */
[C---:B------:R-:W-:Y:S01]  /*9eb0*/  IMAD R76, R119.reuse, 0xd0, RZ ;  /* 0x000000d0774c7824 */ /* 0x040fe200078e02ff */
[----:B--2---:R-:W-:Y:S01]  /*9ec0*/  PRMT R5, R44, 0x7632, R5 ;  /* 0x000076322c057816 */ /* 0x004fe20000000005 */
[----:B------:R-:W-:Y:S01]  /*9ed0*/  IMAD R80, R119, 0xd4, RZ ;  /* 0x000000d477507824 */ /* 0x000fe200078e02ff */
[-C--:B------:R-:W-:Y:S01]  /*9ee0*/  IADD3 R4, P6, R67, R122.reuse, RZ ;  /* 0x0000007a43047210 */ /* 0x080fe20007fde0ff */
[----:B------:R-:W-:Y:S01]  /*9ef0*/  IMAD R79, R119, 0x69, RZ ;  /* 0x00000069774f7824 */ /* 0x000fe200078e02ff */
[----:B------:R-:W-:Y:S01]  /*9f00*/  LEA.HI.X.SX32 R3, R3, R123, 0x1, P5 ;  /* 0x0000007b03037211 */ /* 0x000fe200028f0eff */
[----:B------:R0:W-:Y:S01]  /*9f10*/  STG.E.U16 [R56.64], R5 ;  /* 0x0000000538007986 */ /* 0x0001e2000c101504 */
[C---:B------:R-:W-:Y:S01]  /*9f20*/  LEA R60, P4, R119.reuse, R122, 0x4 ;  /* 0x0000007a773c7211 */ /* 0x040fe200078820ff */
[C---:B------:R-:W-:Y:S01]  /*9f30*/  IMAD R84, R119.reuse, 0xd8, RZ ;  /* 0x000000d877547824 */ /* 0x040fe200078e02ff */
[----:B------:R-:W-:Y:S01]  /*9f40*/  PRMT R44, R52, 0x7632, R44 ;  /* 0x00007632342c7816 */ /* 0x000fe2000000002c */
[----:B------:R1:W-:Y:S01]  /*9f50*/  STG.E.U16 [R58.64], R48 ;  /* 0x000000303a007986 */ /* 0x0003e2000c101504 */
[----:B------:R-:W-:-:S02]  /*9f60*/  IMAD R82, R119, 0xd6, RZ ;  /* 0x000000d677527824 */ /* 0x000fc400078e02ff */
[C---:B------:R-:W-:Y:S01]  /*9f70*/  IMAD R86, R119.reuse, 0xda, RZ ;  /* 0x000000da77567824 */ /* 0x040fe200078e02ff */
[----:B------:R2:W-:Y:S01]  /*9f80*/  STG.E.U16 [R2.64], R40 ;  /* 0x0000002802007986 */ /* 0x0005e2000c101504 */
[C---:B------:R-:W-:Y:S02]  /*9f90*/  IMAD R90, R119.reuse, 0xde, RZ ;  /* 0x000000de775a7824 */ /* 0x040fe400078e02ff */
[----:B------:R-:W-:Y:S01]  /*9fa0*/  IMAD R83, R119, 0x6b, RZ ;  /* 0x0000006b77537824 */ /* 0x000fe200078e02ff */
[----:B0-----:R-:W-:Y:S01]  /*9fb0*/  LEA.HI.X.SX32 R5, R61, R123, 0x1, P6 ;  /* 0x0000007b3d057211 */ /* 0x001fe200030f0eff */
[C---:B------:R-:W-:Y:S01]  /*9fc0*/  IMAD R87, R119.reuse, 0x6d, RZ ;  /* 0x0000006d77577824 */ /* 0x040fe200078e02ff */
[C---:B------:R-:W-:Y:S01]  /*9fd0*/  LEA R61, R119.reuse, -R119, 0x3 ;  /* 0x80000077773d7211 */ /* 0x040fe200078e18ff */
[----:B------:R-:W-:Y:S01]  /*9fe0*/  IMAD R88, R119, 0xdc, RZ ;  /* 0x000000dc77587824 */ /* 0x000fe200078e02ff */
[-C--:B------:R-:W-:Y:S01]  /*9ff0*/  IADD3 R56, P5, R69, R122.reuse, RZ ;  /* 0x0000007a45387210 */ /* 0x080fe20007fbe0ff */
[----:B------:R0:W-:Y:S01]  /*a000*/  STG.E.U16 [R4.64], R52 ;  /* 0x0000003404007986 */ /* 0x0001e2000c101504 */
[----:B-1----:R-:W-:Y:S01]  /*a010*/  IMAD R59, R119, 0xb, RZ ;  /* 0x0000000b773b7824 */ /* 0x002fe200078e02ff */
[----:B------:R-:W-:Y:S01]  /*a020*/  PRMT R48, R49, 0x7632, R48 ;  /* 0x0000763231307816 */ /* 0x000fe20000000030 */
[----:B------:R-:W-:Y:S01]  /*a030*/  IMAD R92, R119, 0xe0, RZ ;  /* 0x000000e0775c7824 */ /* 0x000fe200078e02ff */
[----:B------:R-:W-:Y:S01]  /*a040*/  LEA.HI.X.SX32 R57, R61, R123, 0x1, P5 ;  /* 0x0000007b3d397211 */ /* 0x000fe200028f0eff */
[C---:B------:R-:W-:Y:S01]  /*a050*/  IMAD R91, R119.reuse, 0x6f, RZ ;  /* 0x0000006f775b7824 */ /* 0x040fe200078e02ff */
[C---:B--2---:R-:W-:Y:S01]  /*a060*/  LEA R3, R119.reuse, R119, 0x3 ;  /* 0x0000007777037211 */ /* 0x044fe200078e18ff */
[----:B------:R-:W-:Y:S01]  /*a070*/  IMAD R96, R119, 0xe4, RZ ;  /* 0x000000e477607824 */ /* 0x000fe200078e02ff */
[-C--:B------:R-:W-:Y:S01]  /*a080*/  IADD3 R2, P5, R71, R122.reuse, RZ ;  /* 0x0000007a47027210 */ /* 0x080fe20007fbe0ff */
[----:B------:R1:W-:Y:S01]  /*a090*/  STG.E.U16 [R56.64], R44 ;  /* 0x0000002c38007986 */ /* 0x0003e2000c101504 */
[-C--:B------:R-:W-:Y:S01]  /*a0a0*/  LEA.HI.X.SX32 R61, R63, R123.reuse, 0x1, P4 ;  /* 0x0000007b3f3d7211 */ /* 0x080fe200020f0eff */
[----:B------:R-:W-:Y:S01]  /*a0b0*/  IMAD R63, R119, 0x16, RZ ;  /* 0x00000016773f7824 */ /* 0x000fe200078e02ff */
[-C--:B0-----:R-:W-:Y:S01]  /*a0c0*/  IADD3 R4, P6, R73, R122.reuse, RZ ;  /* 0x0000007a49047210 */ /* 0x081fe20007fde0ff */
[----:B------:R-:W-:Y:S01]  /*a0d0*/  IMAD R94, R119, 0xe2, RZ ;  /* 0x000000e2775e7824 */ /* 0x000fe200078e02ff */
[-C--:B------:R-:W-:Y:S01]  /*a0e0*/  LEA.HI.X.SX32 R3, R3, R123.reuse, 0x1, P5 ;  /* 0x0000007b03037211 */ /* 0x080fe200028f0eff */
[----:B------:R0:W-:Y:S01]  /*a0f0*/  STG.E.U16 [R60.64], R41 ;  /* 0x000000293c007986 */ /* 0x0001e2000c101504 */
[----:B------:R-:W-:Y:S01]  /*a100*/  PRMT R40, R41, 0x7632, R40 ;  /* 0x0000763229287816 */ /* 0x000fe20000000028 */
[----:B------:R-:W-:Y:S01]  /*a110*/  IMAD R98, R119, 0xe6, RZ ;  /* 0x000000e677627824 */ /* 0x000fe200078e02ff */
[-C--:B------:R-:W-:Y:S01]  /*a120*/  LEA.HI.X.SX32 R5, R65, R123.reuse, 0x1, P6 ;  /* 0x0000007b41057211 */ /* 0x080fe200030f0eff */
[----:B------:R-:W-:Y:S01]  /*a130*/  IMAD R65, R119, 0x18, RZ ;  /* 0x0000001877417824 */ /* 0x000fe200078e02ff */
[----:B------:R-:W-:Y:S01]  /*a140*/  PRMT R52, R53, 0x7632, R52 ;  /* 0x0000763235347816 */ /* 0x000fe20000000034 */
[----:B------:R2:W-:Y:S01]  /*a150*/  STG.E.U16 [R2.64], R40 ;  /* 0x0000002802007986 */ /* 0x0005e2000c101504 */
[-C--:B-1----:R-:W-:Y:S01]  /*a160*/  IADD3 R56, P5, R63, R122.reuse, RZ ;  /* 0x0000007a3f387210 */ /* 0x082fe20007fbe0ff */
[----:B------:R-:W-:Y:S01]  /*a170*/  IMAD R251, R119, 0xea, RZ ;  /* 0x000000ea77fb7824 */ /* 0x000fe200078e02ff */
[-C--:B------:R-:W-:Y:S01]  /*a180*/  IADD3 R58, P4, R65, R122.reuse, RZ ;  /* 0x0000007a413a7210 */ /* 0x080fe20007f9e0ff */
[----:B------:R1:W-:Y:S01]  /*a190*/  STG.E.U16 [R4.64], R45 ;  /* 0x0000002d04007986 */ /* 0x0003e2000c101504 */
[-C--:B------:R-:W-:Y:S01]  /*a1a0*/  LEA.HI.X.SX32 R57, R59, R123.reuse, 0x1, P5 ;  /* 0x0000007b3b397211 */ /* 0x080fe200028f0eff */
[----:B0-----:R-:W-:Y:S01]  /*a1b0*/  IMAD R61, R119, 0x1e, RZ ;  /* 0x0000001e773d7824 */ /* 0x001fe200078e02ff */
[----:B------:R-:W-:Y:S01]  /*a1c0*/  LEA.HI.X.SX32 R59, R67, R123, 0x1, P4 ;  /* 0x0000007b433b7211 */ /* 0x000fe200020f0eff */
[C---:B------:R-:W-:Y:S01]  /*a1d0*/  IMAD R60, R119.reuse, 0xc0, RZ ;  /* 0x000000c0773c7824 */ /* 0x040fe200078e02ff */
[C---:B------:R-:W-:Y:S01]  /*a1e0*/  LEA R41, R119.reuse, -R119, 0x4 ;  /* 0x8000007777297211 */ /* 0x040fe200078e20ff */
[C---:B------:R-:W-:Y:S01]  /*a1f0*/  IMAD R67, R119.reuse, 0x63, RZ ;  /* 0x0000006377437824 */ /* 0x040fe200078e02ff */
[CC--:B------:R-:W-:Y:S01]  /*a200*/  LEA R44, P4, R119.reuse, R122.reuse, 0x5 ;  /* 0x0000007a772c7211 */ /* 0x0c0fe200078828ff */
[----:B--2---:R-:W-:Y:S01]  /*a210*/  IMAD R3, R119, 0xd, RZ ;  /* 0x0000000d77037824 */ /* 0x004fe200078e02ff */
[-C--:B------:R-:W-:Y:S01]  /*a220*/  IADD3 R2, P5, R75, R122.reuse, RZ ;  /* 0x0000007a4b027210 */ /* 0x080fe20007fbe0ff */
[----:B------:R-:W-:Y:S01]  /*a230*/  IMAD R95, R119, 0x71, RZ ;  /* 0x00000071775f7824 */ /* 0x000fe200078e02ff */
[----:B-1----:R-:W-:Y:S01]  /*a240*/  PRMT R5, R45, 0x7632, R5 ;  /* 0x000076322d057816 */ /* 0x002fe20000000005 */
[----:B------:R-:W-:Y:S01]  /*a250*/  IMAD R99, R119, 0x73, RZ ;  /* 0x0000007377637824 */ /* 0x000fe200078e02ff */
[-C--:B------:R-:W-:Y:S01]  /*a260*/  IADD3 R4, P6, R77, R122.reuse, RZ ;  /* 0x0000007a4d047210 */ /* 0x080fe20007fde0ff */
[----:B------:R-:W-:Y:S01]  /*a270*/  IMAD R100, R119, 0xe8, RZ ;  /* 0x000000e877647824 */ /* 0x000fe200078e02ff */
[-C--:B------:R-:W-:Y:S01]  /*a280*/  LEA.HI.X.SX32 R3, R3, R123.reuse, 0x1, P5 ;  /* 0x0000007b03037211 */ /* 0x080fe200028f0eff */
[----:B------:R0:W-:Y:S01]  /*a290*/  STG.E.U16 [R56.64], R5 ;  /* 0x0000000538007986 */ /* 0x0001e2000c101504 */
[----:B------:R-:W-:Y:S01]  /*a2a0*/  IADD3 R40, P5, R61, R122, RZ ;  /* 0x0000007a3d287210 */ /* 0x000fe20007fbe0ff */
[C---:B------:R-:W-:Y:S01]  /*a2b0*/  IMAD R249, R119.reuse, 0xec, RZ ;  /* 0x000000ec77f97824 */ /* 0x040fe200078e02ff */
[----:B------:R-:W-:Y:S01]  /*a2c0*/  SHF.L.U32 R45, R119, 0x4, RZ ;  /* 0x00000004772d7819 */ /* 0x000fe200000006ff */
[----:B------:R1:W-:Y:S01]  /*a2d0*/  STG.E.U16 [R58.64], R49 ;  /* 0x000000313a007986 */ /* 0x0003e2000c101504 */
[-C--:B------:R-:W-:Y:S01]  /*a2e0*/  LEA.HI.X.SX32 R41, R41, R123.reuse, 0x1, P5 ;  /* 0x0000007b29297211 */ /* 0x080fe200028f0eff */
[----:B------:R-:W-:Y:S01]  /*a2f0*/  IMAD R103, R119, 0x75, RZ ;  /* 0x0000007577677824 */ /* 0x000fe200078e02ff */
[----:B------:R-:W-:Y:S01]  /*a300*/  LEA.HI.X.SX32 R45, R45, R123, 0x1, P4 ;  /* 0x0000007b2d2d7211 */ /* 0x000fe200020f0eff */
[----:B------:R2:W-:Y:S01]  /*a310*/  STG.E.U16 [R2.64], R48 ;  /* 0x0000003002007986 */ /* 0x0005e2000c101504 */
[----:B------:R-:W-:-:S02]  /*a320*/  IMAD R245, R119, 0xf0, RZ ;  /* 0x000000f077f57824 */ /* 0x000fc400078e02ff */
[----:B------:R-:W-:Y:S01]  /*a330*/  IMAD R247, R119, 0xee, RZ ;  /* 0x000000ee77f77824 */ /* 0x000fe200078e02ff */
[----:B0-----:R-:W-:Y:S01]  /*a340*/  LEA.HI.X.SX32 R5, R69, R123, 0x1, P6 ;  /* 0x0000007b45057211 */ /* 0x001fe200030f0eff */
[C---:B------:R-:W-:Y:S02]  /*a350*/  IMAD R57, R119.reuse, 0x22, RZ ;  /* 0x0000002277397824 */ /* 0x040fe400078e02ff */
[C---:B------:R-:W-:Y:S02]  /*a360*/  IMAD R69, R119.reuse, 0x64, RZ ;  /* 0x0000006477457824 */ /* 0x040fe400078e02ff */
[----:B------:R0:W-:Y:S01]  /*a370*/  STG.E.U16 [R4.64], R53 ;  /* 0x0000003504007986 */ /* 0x0001e2000c101504 */
[C---:B-1----:R-:W-:Y:S01]  /*a380*/  IMAD R49, R119.reuse, 0x13, RZ ;  /* 0x0000001377317824 */ /* 0x042fe200078e02ff */
[----:B--2---:R-:W-:Y:S02]  /*a390*/  LEA R3, R119, R119, 0x4 ;  /* 0x0000007777037211 */ /* 0x004fe400078e20ff */
[----:B------:R1:W-:Y:S01]  /*a3a0*/  STG.E.U16 [R40.64], R52 ;  /* 0x0000003428007986 */ /* 0x0003e2000c101504 */
[-C--:B------:R-:W-:Y:S01]  /*a3b0*/  IADD3 R2, P5, R57, R122.reuse, RZ ;  /* 0x0000007a39027210 */ /* 0x080fe20007fbe0ff */
[----:B------:R-:W-:Y:S01]  /*a3c0*/  IMAD R56, R119, 0xbc, RZ ;  /* 0x000000bc77387824 */ /* 0x000fe200078e02ff */
[-C--:B------:R-:W-:Y:S01]  /*a3d0*/  IADD3 R48, P4, R141, R122.reuse, RZ ;  /* 0x0000007a8d307210 */ /* 0x080fe20007f9e0ff */
[----:B------:R2:W-:Y:S01]  /*a3e0*/  STG.E.U16 [R44.64], R42 ;  /* 0x0000002a2c007986 */ /* 0x0005e2000c101504 */
[----:B------:R-:W-:Y:S01]  /*a3f0*/  LEA.HI.X.SX32 R3, R3, R123, 0x1, P5 ;  /* 0x0000007b03037211 */ /* 0x000fe200028f0eff */
[----:B------:R-:W-:Y:S01]  /*a400*/  IMAD R58, R119, 0xbe, RZ ;  /* 0x000000be773a7824 */ /* 0x000fe200078e02ff */
[----:B0-----:R-:W-:Y:S01]  /*a410*/  IADD3 R4, P6, R133, R122, RZ ;  /* 0x0000007a85047210 */ /* 0x001fe20007fde0ff */
[----:B------:R-:W-:-:S02]  /*a420*/  IMAD R53, R119, 0x5c, RZ ;  /* 0x0000005c77357824 */ /* 0x000fc400078e02ff */
[C---:B------:R-:W-:Y:S01]  /*a430*/  IMAD R59, R119.reuse, 0x5f, RZ ;  /* 0x0000005f773b7824 */ /* 0x040fe200078e02ff */
[----:B-1----:R-:W-:Y:S01]  /*a440*/  PRMT R41, R42, 0x7632, R41 ;  /* 0x000076322a297816 */ /* 0x002fe20000000029 */
[----:B------:R-:W-:Y:S01]  /*a450*/  IMAD R52, R119, 0xb8, RZ ;  /* 0x000000b877347824 */ /* 0x000fe200078e02ff */
[----:B------:R-:W-:Y:S01]  /*a460*/  LEA.HI.X.SX32 R5, R71, R123, 0x1, P6 ;  /* 0x0000007b47057211 */ /* 0x000fe200030f0eff */
[----:B------:R-:W-:Y:S01]  /*a470*/  IMAD R71, R119, 0x65, RZ ;  /* 0x0000006577477824 */ /* 0x000fe200078e02ff */
[----:B------:R-:W-:Y:S01]  /*a480*/  IADD3 R40, P5, R137, R122, RZ ;  /* 0x0000007a89287210 */ /* 0x000fe20007fbe0ff */
[----:B------:R0:W-:Y:S01]  /*a490*/  STG.E.U16 [R2.64], R41 ;  /* 0x0000002902007986 */ /* 0x0001e2000c101504 */
[C---:B--2---:R-:W-:Y:S01]  /*a4a0*/  IMAD R45, R119.reuse, 0x17, RZ ;  /* 0x00000017772d7824 */ /* 0x044fe200078e02ff */
[----:B------:R-:W-:Y:S01]  /*a4b0*/  PRMT R42, R54, 0x7632, R42 ;  /* 0x00007632362a7816 */ /* 0x000fe2000000002a */
[C---:B------:R-:W-:Y:S01]  /*a4c0*/  IMAD R243, R119.reuse, 0xf2, RZ ;  /* 0x000000f277f37824 */ /* 0x040fe200078e02ff */
[----:B------:R1:W-:Y:S01]  /*a4d0*/  STG.E.U16 [R4.64], R46 ;  /* 0x0000002e04007986 */ /* 0x0003e2000c101504 */
[----:B------:R-:W-:-:S02]  /*a4e0*/  IMAD R239, R119, 0xf6, RZ ;  /* 0x000000f677ef7824 */ /* 0x000fc400078e02ff */
[C---:B------:R-:W-:Y:S02]  /*a4f0*/  IMAD R107, R119.reuse, 0x77, RZ ;  /* 0x00000077776b7824 */ /* 0x040fe400078e02ff */
[C---:B------:R-:W-:Y:S02]  /*a500*/  IMAD R111, R119.reuse, 0x79, RZ ;  /* 0x00000079776f7824 */ /* 0x040fe400078e02ff */
[----:B------:R-:W-:Y:S01]  /*a510*/  IMAD R241, R119, 0xf4, RZ ;  /* 0x000000f477f17824 */ /* 0x000fe200078e02ff */
[-C--:B0-----:R-:W-:Y:S01]  /*a520*/  LEA.HI.X.SX32 R41, R49, R123.reuse, 0x1, P5 ;  /* 0x0000007b31297211 */ /* 0x081fe200028f0eff */
[----:B------:R-:W-:Y:S01]  /*a530*/  IMAD R3, R119, 0x15, RZ ;  /* 0x0000001577037824 */ /* 0x000fe200078e02ff */
[-C--:B------:R-:W-:Y:S01]  /*a540*/  IADD3 R2, P5, R145, R122.reuse, RZ ;  /* 0x0000007a91027210 */ /* 0x080fe20007fbe0ff */
[C---:B------:R-:W-:Y:S01]  /*a550*/  IMAD R237, R119.reuse, 0xf8, RZ ;  /* 0x000000f877ed7824 */ /* 0x040fe200078e02ff */
[----:B-1----:R-:W-:Y:S01]  /*a560*/  PRMT R5, R46, 0x7632, R5 ;  /* 0x000076322e057816 */ /* 0x002fe20000000005 */
[----:B------:R-:W-:Y:S01]  /*a570*/  IMAD R115, R119, 0x7b, RZ ;  /* 0x0000007b77737824 */ /* 0x000fe200078e02ff */
[-C--:B------:R-:W-:Y:S01]  /*a580*/  LEA.HI.X.SX32 R49, R73, R123.reuse, 0x1, P4 ;  /* 0x0000007b49317211 */ /* 0x080fe200020f0eff */
[----:B------:R-:W-:Y:S01]  /*a590*/  IMAD R73, R119, 0x66, RZ ;  /* 0x0000006677497824 */ /* 0x000fe200078e02ff */
[----:B------:R-:W-:Y:S01]  /*a5a0*/  LEA.HI.X.SX32 R3, R3, R123, 0x1, P5 ;  /* 0x0000007b03037211 */ /* 0x000fe200028f0eff */
[----:B------:R0:W-:Y:S01]  /*a5b0*/  STG.E.U16 [R40.64], R5 ;  /* 0x0000000528007986 */ /* 0x0001e2000c101504 */
[-C--:B------:R-:W-:Y:S01]  /*a5c0*/  IADD3 R4, P6, R149, R122.reuse, RZ ;  /* 0x0000007a95047210 */ /* 0x080fe20007fde0ff */
[----:B------:R-:W-:Y:S01]  /*a5d0*/  IMAD R233, R119, 0xfc, RZ ;  /* 0x000000fc77e97824 */ /* 0x000fe200078e02ff */
[----:B------:R-:W-:Y:S01]  /*a5e0*/  IADD3 R44, P4, R157, R122, RZ ;  /* 0x0000007a9d2c7210 */ /* 0x000fe20007f9e0ff */
[----:B------:R1:W-:Y:S01]  /*a5f0*/  STG.E.U16 [R48.64], R50 ;  /* 0x0000003230007986 */ /* 0x0003e2000c101504 */
[----:B------:R-:W-:Y:S01]  /*a600*/  PRMT R46, R47, 0x7632, R46 ;  /* 0x000076322f2e7816 */ /* 0x000fe2000000002e */
[----:B------:R-:W-:-:S02]  /*a610*/  IMAD R235, R119, 0xfa, RZ ;  /* 0x000000fa77eb7824 */ /* 0x000fc400078e02ff */
[----:B------:R-:W-:Y:S02]  /*a620*/  FFMA R6, R227, 0.69314718246459960938, R6 ;  /* 0x3f317218e3067823 */ /* 0x000fe40000000006 */
[----:B------:R-:W-:Y:S01]  /*a630*/  FFMA R209, R226, 0.69314718246459960938, R209 ;  /* 0x3f317218e2d17823 */ /* 0x000fe200000000d1 */
[----:B0-----:R-:W-:Y:S02]  /*a640*/  PRMT R41, R50, 0x7632, R41 ;  /* 0x0000763232297816 */ /* 0x001fe40000000029 */
[-C--:B------:R-:W-:Y:S02]  /*a650*/  IADD3 R40, P5, R153, R122.reuse, RZ ;  /* 0x0000007a99287210 */ /* 0x080fe40007fbe0ff */
[-C--:B------:R-:W-:Y:S01]  /*a660*/  LEA.HI.X.SX32 R5, R63, R123.reuse, 0x1, P6 ;  /* 0x0000007b3f057211 */ /* 0x080fe200030f0eff */
[----:B------:R0:W-:Y:S01]  /*a670*/  STG.E.U16 [R2.64], R41 ;  /* 0x0000002902007986 */ /* 0x0001e2000c101504 */
[C---:B-1----:R-:W-:Y:S02]  /*a680*/  IMAD R49, R119.reuse, 0x1b, RZ ;  /* 0x0000001b77317824 */ /* 0x042fe400078e02ff */
[C---:B------:R-:W-:Y:S01]  /*a690*/  IMAD R50, R119.reuse, 0xb6, RZ ;  /* 0x000000b677327824 */ /* 0x040fe200078e02ff */
[----:B------:R1:W-:Y:S01]  /*a6a0*/  STG.E.U16 [R4.64], R54 ;  /* 0x0000003604007986 */ /* 0x0003e2000c101504 */
[----:B------:R-:W-:Y:S01]  /*a6b0*/  IMAD R63, R119, 0x61, RZ ;  /* 0x00000061773f7824 */ /* 0x000fe200078e02ff */
[----:B0-----:R-:W-:Y:S01]  /*a6c0*/  LEA.HI.X.SX32 R41, R45, R123, 0x1, P5 ;  /* 0x0000007b2d297211 */ /* 0x001fe200028f0eff */
[----:B------:R-:W-:Y:S01]  /*a6d0*/  IMAD R3, R119, 0x19, RZ ;  /* 0x0000001977037824 */ /* 0x000fe200078e02ff */
[----:B------:R-:W-:-:S02]  /*a6e0*/  IADD3 R2, P5, R161, R122, RZ ;  /* 0x0000007aa1027210 */ /* 0x000fc40007fbe0ff */
[-C--:B------:R-:W-:Y:S01]  /*a6f0*/  LEA.HI.X.SX32 R45, R65, R123.reuse, 0x1, P4 ;  /* 0x0000007b412d7211 */ /* 0x080fe200020f0eff */
[----:B------:R0:W-:Y:S01]  /*a700*/  STG.E.U16 [R40.64], R42 ;  /* 0x0000002a28007986 */ /* 0x0001e2000c101504 */
[-C--:B------:R-:W-:Y:S01]  /*a710*/  LEA.HI.X.SX32 R3, R3, R123.reuse, 0x1, P5 ;  /* 0x0000007b03037211 */ /* 0x080fe200028f0eff */
[----:B------:R-:W-:Y:S01]  /*a720*/  IMAD R65, R119, 0x62, RZ ;  /* 0x0000006277417824 */ /* 0x000fe200078e02ff */
[-C--:B-1----:R-:W-:Y:S01]  /*a730*/  IADD3 R4, P6, R165, R122.reuse, RZ ;  /* 0x0000007aa5047210 */ /* 0x082fe20007fde0ff */
[----:B------:R1:W-:Y:S01]  /*a740*/  STG.E.U16 [R44.64], R43 ;  /* 0x0000002b2c007986 */ /* 0x0003e2000c101504 */
[----:B------:R-:W-:Y:S01]  /*a750*/  IADD3 R48, P4, R173, R122, RZ ;  /* 0x0000007aad307210 */ /* 0x000fe20007f9e0ff */
[----:B------:R-:W-:Y:S01]  /*a760*/  IMAD R54, R119, 0xba, RZ ;  /* 0x000000ba77367824 */ /* 0x000fe200078e02ff */
[----:B------:R-:W-:Y:S01]  /*a770*/  LEA.HI.X.SX32 R5, R75, R123, 0x1, P6 ;  /* 0x0000007b4b057211 */ /* 0x000fe200030f0eff */
[----:B------:R-:W-:Y:S01]  /*a780*/  IMAD R75, R119, 0x67, RZ ;  /* 0x00000067774b7824 */ /* 0x000fe200078e02ff */
[----:B0-----:R-:W-:-:S02]  /*a790*/  PRMT R41, R43, 0x7632, R41 ;  /* 0x000076322b297816 */ /* 0x001fc40000000029 */
[-C--:B------:R-:W-:Y:S02]  /*a7a0*/  IADD3 R40, P5, R169, R122.reuse, RZ ;  /* 0x0000007aa9287210 */ /* 0x080fe40007fbe0ff */
[-C--:B------:R-:W-:Y:S01]  /*a7b0*/  IADD3 R42, P6, R181, R122.reuse, RZ ;  /* 0x0000007ab52a7210 */ /* 0x080fe20007fde0ff */
[----:B------:R0:W-:Y:S01]  /*a7c0*/  STG.E.U16 [R2.64], R41 ;  /* 0x0000002902007986 */ /* 0x0001e2000c101504 */
[----:B-1----:R-:W-:Y:S02]  /*a7d0*/  SHF.L.U32 R45, R119, 0x5, RZ ;  /* 0x00000005772d7819 */ /* 0x002fe400000006ff */
[-C--:B------:R-:W-:Y:S01]  /*a7e0*/  LEA.HI.X.SX32 R43, R61, R123.reuse, 0x1, P6 ;  /* 0x0000007b3d2b7211 */ /* 0x080fe200030f0eff */
[----:B------:R1:W-:Y:S01]  /*a7f0*/  STG.E.U16 [R4.64], R47 ;  /* 0x0000002f04007986 */ /* 0x0003e2000c101504 */
[-C--:B------:R-:W-:Y:S01]  /*a800*/  IADD3 R44, P6, R197, R122.reuse, RZ ;  /* 0x0000007ac52c7210 */ /* 0x080fe20007fde0ff */
[----:B------:R-:W-:Y:S01]  /*a810*/  IMAD R61, R119, 0x60, RZ ;  /* 0x00000060773d7824 */ /* 0x000fe200078e02ff */
[----:B0-----:R-:W-:Y:S01]  /*a820*/  LEA.HI.X.SX32 R41, R49, R123, 0x1, P5 ;  /* 0x0000007b31297211 */ /* 0x001fe200028f0eff */
[----:B------:R-:W-:Y:S01]  /*a830*/  IMAD R3, R119, 0x1d, RZ ;  /* 0x0000001d77037824 */ /* 0x000fe200078e02ff */
[----:B------:R-:W-:-:S02]  /*a840*/  IADD3 R2, P5, R177, R122, RZ ;  /* 0x0000007ab1027210 */ /* 0x000fc40007fbe0ff */
[-C--:B------:R-:W-:Y:S01]  /*a850*/  LEA.HI.X.SX32 R49, R77, R123.reuse, 0x1, P4 ;  /* 0x0000007b4d317211 */ /* 0x080fe200020f0eff */
[----:B------:R0:W-:Y:S01]  /*a860*/  STG.E.U16 [R40.64], R46 ;  /* 0x0000002e28007986 */ /* 0x0001e2000c101504 */
[----:B------:R-:W-:Y:S01]  /*a870*/  LEA.HI.X.SX32 R3, R3, R123, 0x1, P5 ;  /* 0x0000007b03037211 */ /* 0x000fe200028f0eff */
[C---:B------:R-:W-:Y:S01]  /*a880*/  IMAD R77, R119.reuse, 0x68, RZ ;  /* 0x00000068774d7824 */ /* 0x040fe200078e02ff */
[----:B-1----:R-:W-:Y:S01]  /*a890*/  LEA R5, R119, -R119, 0x5 ;  /* 0x8000007777057211 */ /* 0x002fe200078e28ff */
[----:B------:R1:W-:Y:S01]  /*a8a0*/  STG.E.U16 [R48.64], R51 ;  /* 0x0000003330007986 */ /* 0x0003e2000c101504 */
[----:B------:R-:W-:Y:S02]  /*a8b0*/  IADD3 R4, P5, R185, R122, RZ ;  /* 0x0000007ab9047210 */ /* 0x000fe40007fbe0ff */
[----:B------:R-:W-:Y:S02]  /*a8c0*/  PRMT R47, R55, 0x7632, R47 ;  /* 0x00007632372f7816 */ /* 0x000fe4000000002f */
[----:B------:R-:W-:-:S02]  /*a8d0*/  LEA.HI.X.SX32 R5, R5, R123, 0x1, P5 ;  /* 0x0000007b05057211 */ /* 0x000fc400028f0eff */
[----:B0-----:R-:W-:Y:S01]  /*a8e0*/  PRMT R41, R51, 0x7632, R41 ;  /* 0x0000763233297816 */ /* 0x001fe20000000029 */
[C---:B------:R-:W-:Y:S01]  /*a8f0*/  IMAD R46, R119.reuse, 0xb2, RZ ;  /* 0x000000b2772e7824 */ /* 0x040fe200078e02ff */
[C---:B------:R-:W-:Y:S01]  /*a900*/  LEA R40, P4, R119.reuse, R122, 0x6 ;  /* 0x0000007a77287211 */ /* 0x040fe200078830ff */
[C---:B-1----:R-:W-:Y:S02]  /*a910*/  IMAD R49, R119.reuse, 0x5a, RZ ;  /* 0x0000005a77317824 */ /* 0x042fe400078e02ff */
[----:B------:R0:W-:Y:S01]  /*a920*/  STG.E.U16 [R2.64], R41 ;  /* 0x0000002902007986 */ /* 0x0001e2000c101504 */
[C---:B------:R-:W-:Y:S02]  /*a930*/  IMAD R48, R119.reuse, 0xb4, RZ ;  /* 0x000000b477307824 */ /* 0x040fe400078e02ff */
[C---:B------:R-:W-:Y:S01]  /*a940*/  IMAD R51, R119.reuse, 0x5b, RZ ;  /* 0x0000005b77337824 */ /* 0x040fe200078e02ff */
[----:B------:R1:W-:Y:S04]  /*a950*/  STG.E.U16 [R42.64], R55 ;  /* 0x000000372a007986 */ /* 0x0003e8000c101504 */
[----:B------:R4:W-:Y:S01]  /*a960*/  STG.E.U16 [R4.64], R47 ;  /* 0x0000002f04007986 */ /* 0x0009e2000c101504 */
[----:B0-----:R-:W-:-:S02]  /*a970*/  LEA R3, R119, R119, 0x5 ;  /* 0x0000007777037211 */ /* 0x001fc400078e28ff */
[-C--:B------:R-:W-:Y:S02]  /*a980*/  IADD3 R2, P5, R193, R122.reuse, RZ ;  /* 0x0000007ac1027210 */ /* 0x080fe40007fbe0ff */
[-C--:B------:R-:W-:Y:S01]  /*a990*/  LEA.HI.X.SX32 R41, R45, R123.reuse, 0x1, P4 ;  /* 0x0000007b2d297211 */ /* 0x080fe200020f0eff */
[----:B-1----:R-:W-:Y:S01]  /*a9a0*/  IMAD R42, R119, 0xae, RZ ;  /* 0x000000ae772a7824 */ /* 0x002fe200078e02ff */
[-C--:B------:R-:W-:Y:S01]  /*a9b0*/  LEA.HI.X.SX32 R3, R3, R123.reuse, 0x1, P5 ;  /* 0x0000007b03037211 */ /* 0x080fe200028f0eff */
[----:B------:R-:W-:Y:S01]  /*a9c0*/  IMAD R43, R119, 0x57, RZ ;  /* 0x00000057772b7824 */ /* 0x000fe200078e02ff */
[----:B----4-:R-:W-:Y:S01]  /*a9d0*/  PRMT R5, R24, 0x7632, R5 ;  /* 0x0000763218057816 */ /* 0x010fe20000000005 */
[----:B------:R0:W-:Y:S01]  /*a9e0*/  STG.E.U16 [R40.64], R24 ;  /* 0x0000001828007986 */ /* 0x0001e2000c101504 */
[-C--:B------:R-:W-:Y:S01]  /*a9f0*/  IADD3 R132, P5, R205, R122.reuse, RZ ;  /* 0x0000007acd847210 */ /* 0x080fe20007fbe0ff */
[----:B------:R-:W-:Y:S01]  /*aa00*/  IMAD R4, R119, 0xaa, RZ ;  /* 0x000000aa77047824 */ /* 0x000fe200078e02ff */
[-C--:B------:R-:W-:Y:S01]  /*aa10*/  LEA.HI.X.SX32 R45, R57, R123.reuse, 0x1, P6 ;  /* 0x0000007b392d7211 */ /* 0x080fe200030f0eff */
[----:B------:R1:W-:Y:S01]  /*aa20*/  STG.E.U16 [R2.64], R5 ;  /* 0x0000000502007986 */ /* 0x0003e2000c101504 */
[-C--:B------:R-:W-:Y:S01]  /*aa30*/  IADD3 R130, P4, R201, R122.reuse, RZ ;  /* 0x0000007ac9827210 */ /* 0x080fe20007f9e0ff */
[----:B------:R-:W-:Y:S01]  /*aa40*/  IMAD R57, R119, 0x5e, RZ ;  /* 0x0000005e77397824 */ /* 0x000fe200078e02ff */
[-C--:B------:R-:W-:Y:S01]  /*aa50*/  IADD3 R134, P6, R211, R122.reuse, RZ ;  /* 0x0000007ad3867210 */ /* 0x080fe20007fde0ff */
[----:B-----5:R2:W-:Y:S01]  /*aa60*/  STG.E.U16 [R44.64], R36 ;  /* 0x000000242c007986 */ /* 0x0205e2000c101504 */
[-C--:B------:R-:W-:Y:S01]  /*aa70*/  LEA.HI.X.SX32 R133, R133, R123.reuse, 0x1, P5 ;  /* 0x0000007b85857211 */ /* 0x080fe200028f0eff */
[----:B------:R-:W-:Y:S01]  /*aa80*/  IMAD R47, R119, 0x59, RZ ;  /* 0x00000059772f7824 */ /* 0x000fe200078e02ff */
[-C--:B------:R-:W-:Y:S01]  /*aa90*/  IADD3 R138, P5, R219, R122.reuse, RZ ;  /* 0x0000007adb8a7210 */ /* 0x080fe20007fbe0ff */
[----:B0-----:R-:W-:Y:S01]  /*aaa0*/  IMAD R41, R119, 0x56, RZ ;  /* 0x0000005677297824 */ /* 0x001fe200078e02ff */
[-C--:B------:R-:W-:Y:S01]  /*aab0*/  LEA.HI.X.SX32 R131, R131, R123.reuse, 0x1, P4 ;  /* 0x0000007b83837211 */ /* 0x080fe200020f0eff */
[----:B------:R-:W-:Y:S01]  /*aac0*/  IMAD R40, R119, 0xac, RZ ;  /* 0x000000ac77287824 */ /* 0x000fe200078e02ff */
[-C--:B------:R-:W-:Y:S01]  /*aad0*/  IADD3 R136, P4, R215, R122.reuse, RZ ;  /* 0x0000007ad7887210 */ /* 0x080fe20007f9e0ff */
[----:B-1----:R-:W-:Y:S01]  /*aae0*/  IMAD R3, R119, 0x54, RZ ;  /* 0x0000005477037824 */ /* 0x002fe200078e02ff */
[-C--:B------:R-:W-:Y:S01]  /*aaf0*/  LEA.HI.X.SX32 R135, R135, R123.reuse, 0x1, P6 ;  /* 0x0000007b87877211 */ /* 0x080fe200030f0eff */
[----:B------:R-:W-:Y:S01]  /*ab00*/  IMAD R2, R119, 0xa8, RZ ;  /* 0x000000a877027824 */ /* 0x000fe200078e02ff */
[-C--:B------:R-:W-:Y:S01]  /*ab10*/  IADD3 R140, P6, R223, R122.reuse, RZ ;  /* 0x0000007adf8c7210 */ /* 0x080fe20007fde0ff */
[----:B--2---:R-:W-:Y:S01]  /*ab20*/  IMAD R45, R119, 0x58, RZ ;  /* 0x00000058772d7824 */ /* 0x004fe200078e02ff */
[-C--:B------:R-:W-:Y:S01]  /*ab30*/  LEA.HI.X.SX32 R139, R139, R123.reuse, 0x1, P5 ;  /* 0x0000007b8b8b7211 */ /* 0x080fe200028f0eff */
[----:B------:R-:W-:Y:S01]  /*ab40*/  IMAD R5, R119, 0x55, RZ ;  /* 0x0000005577057824 */ /* 0x000fe200078e02ff */
[-C--:B------:R-:W-:Y:S01]  /*ab50*/  IADD3 R144, P5, R3, R122.reuse, RZ ;  /* 0x0000007a03907210 */ /* 0x080fe20007fbe0ff */
[----:B------:R-:W-:Y:S01]  /*ab60*/  IMAD R44, R119, 0xb0, RZ ;  /* 0x000000b0772c7824 */ /* 0x000fe200078e02ff */
[----:B------:R-:W-:Y:S01]  /*ab70*/  LEA.HI.X.SX32 R137, R137, R123, 0x1, P4 ;  /* 0x0000007b89897211 */ /* 0x000fe200020f0eff */
[----:B------:R-:W-:Y:S01]  /*ab80*/  IMAD R55, R119, 0x5d, RZ ;  /* 0x0000005d77377824 */ /* 0x000fe200078e02ff */
[----:B------:R-:W-:-:S02]  /*ab90*/  IADD3 R142, P4, R129, R122, RZ ;  /* 0x0000007a818e7210 */ /* 0x000fc40007f9e0ff */
[-C--:B------:R-:W-:Y:S02]  /*aba0*/  LEA.HI.X.SX32 R141, R141, R123.reuse, 0x1, P6 ;  /* 0x0000007b8d8d7211 */ /* 0x080fe400030f0eff */
[-C--:B------:R-:W-:Y:S02]  /*abb0*/  IADD3 R146, P6, R41, R122.reuse, RZ ;  /* 0x0000007a29927210 */ /* 0x080fe40007fde0ff */
[-C--:B------:R-:W-:Y:S02]  /*abc0*/  LEA.HI.X.SX32 R145, R145, R123.reuse, 0x1, P5 ;  /* 0x0000007b91917211 */ /* 0x080fe400028f0eff */
[-C--:B------:R-:W-:Y:S02]  /*abd0*/  IADD3 R150, P5, R49, R122.reuse, RZ ;  /* 0x0000007a31967210 */ /* 0x080fe40007fbe0ff */
[----:B------:R-:W-:Y:S02]  /*abe0*/  LEA.HI.X.SX32 R143, R143, R123, 0x1, P4 ;  /* 0x0000007b8f8f7211 */ /* 0x000fe400020f0eff */
        /* <DEDUP_REMOVED lines=32> */
[----:B------:R-:W-:Y:S02]  /*adf0*/  PRMT R36, R36, 0x7632, R36 ;  /* 0x0000763224247816 */ /* 0x000fe40000000024 */
[-C--:B------:R-:W-:Y:S02]  /*ae00*/  IADD3 R182, P6, R113, R122.reuse, RZ ;  /* 0x0000007a71b67210 */ /* 0x080fe40007fde0ff */
[-C--:B------:R-:W-:Y:S01]  /*ae10*/  LEA.HI.X.SX32 R181, R181, R123.reuse, 0x1, P5 ;  /* 0x0000007bb5b57211 */ /* 0x080fe200028f0eff */
[----:B------:R0:W-:Y:S01]  /*ae20*/  STG.E.U16 [R130.64], R36 ;  /* 0x0000002482007986 */ /* 0x0001e2000c101504 */
[----:B------:R-:W-:Y:S02]  /*ae30*/  IADD3 R186, P5, R121, R122, RZ ;  /* 0x0000007a79ba7210 */ /* 0x000fe40007fbe0ff */
[----:B------:R-:W-:Y:S01]  /*ae40*/  LEA.HI.X.SX32 R179, R179, R123, 0x1, P4 ;  /* 0x0000007bb3b37211 */ /* 0x000fe200020f0eff */
[----:B------:R1:W-:Y:S01]  /*ae50*/  STG.E.U16 [R132.64], R32 ;  /* 0x0000002084007986 */ /* 0x0003e2000c101504 */
[----:B------:R-:W-:-:S02]  /*ae60*/  PRMT R24, R32, 0x7632, R24 ;  /* 0x0000763220187816 */ /* 0x000fc40000000018 */
[-C--:B------:R-:W-:Y:S02]  /*ae70*/  IADD3 R184, P4, R117, R122.reuse, RZ ;  /* 0x0000007a75b87210 */ /* 0x080fe40007f9e0ff */
[-C--:B------:R-:W-:Y:S01]  /*ae80*/  LEA.HI.X.SX32 R183, R183, R123.reuse, 0x1, P6 ;  /* 0x0000007bb7b77211 */ /* 0x080fe200030f0eff */
[----:B------:R2:W-:Y:S01]  /*ae90*/  STG.E.U16 [R134.64], R24 ;  /* 0x0000001886007986 */ /* 0x0005e2000c101504 */
[-C--:B------:R-:W-:Y:S02]  /*aea0*/  LEA R188, P6, R119, R122.reuse, 0x7 ;  /* 0x0000007a77bc7211 */ /* 0x080fe400078c38ff */
[----:B0-----:R-:W-:Y:S01]  /*aeb0*/  PRMT R131, R28, 0x7632, R131 ;  /* 0x000076321c837816 */ /* 0x001fe20000000083 */
[----:B------:R-:W-:Y:S01]  /*aec0*/  STG.E.U16 [R136.64], R28 ;  /* 0x0000001c88007986 */ /* 0x000fe2000c101504 */
[----:B------:R-:W-:Y:S02]  /*aed0*/  LEA.HI.X.SX32 R187, R187, R123, 0x1, P5 ;  /* 0x0000007bbbbb7211 */ /* 0x000fe400028f0eff */
[----:B------:R-:W-:Y:S01]  /*aee0*/  IADD3 R192, P5, R192, R122, RZ ;  /* 0x0000007ac0c07210 */ /* 0x000fe20007fbe0ff */
[----:B------:R-:W-:Y:S01]  /*aef0*/  STG.E.U16 [R138.64], R131 ;  /* 0x000000838a007986 */ /* 0x000fe2000c101504 */
[----:B-1----:R-:W-:-:S02]  /*af00*/  PRMT R133, R25, 0x7632, R133 ;  /* 0x0000763219857816 */ /* 0x002fc40000000085 */
[-C--:B------:R-:W-:Y:S01]  /*af10*/  LEA.HI.X.SX32 R185, R185, R123.reuse, 0x1, P4 ;  /* 0x0000007bb9b97211 */ /* 0x080fe200020f0eff */
[----:B------:R0:W-:Y:S01]  /*af20*/  STG.E.U16 [R140.64], R25 ;  /* 0x000000198c007986 */ /* 0x0001e2000c101504 */
[-C--:B------:R-:W-:Y:S02]  /*af30*/  IADD3 R190, P4, R190, R122.reuse, RZ ;  /* 0x0000007abebe7210 */ /* 0x080fe40007f9e0ff */
[-C--:B------:R-:W-:Y:S01]  /*af40*/  LEA.HI.X.SX32 R189, R189, R123.reuse, 0x1, P6 ;  /* 0x0000007bbdbd7211 */ /* 0x080fe200030f0eff */
[----:B------:R-:W-:Y:S01]  /*af50*/  STG.E.U16 [R142.64], R133 ;  /* 0x000000858e007986 */ /* 0x000fe2000c101504 */
[----:B--2---:R-:W-:Y:S02]  /*af60*/  PRMT R135, R37, 0x7632, R135 ;  /* 0x0000763225877816 */ /* 0x004fe40000000087 */
[----:B------:R-:W-:Y:S01]  /*af70*/  IADD3 R194, P6, R194, R122, RZ ;  /* 0x0000007ac2c27210 */ /* 0x000fe20007fde0ff */
[----:B------:R-:W-:Y:S01]  /*af80*/  STG.E.U16 [R144.64], R37 ;  /* 0x0000002590007986 */ /* 0x000fe2000c101504 */
[----:B------:R-:W-:-:S02]  /*af90*/  LEA.HI.X.SX32 R193, R193, R123, 0x1, P5 ;  /* 0x0000007bc1c17211 */ /* 0x000fc400028f0eff */
[----:B------:R-:W-:Y:S01]  /*afa0*/  PRMT R32, R33, 0x7632, R32 ;  /* 0x0000763221207816 */ /* 0x000fe20000000020 */
[----:B------:R-:W-:Y:S01]  /*afb0*/  STG.E.U16 [R146.64], R135 ;  /* 0x0000008792007986 */ /* 0x000fe2000c101504 */
[-C--:B------:R-:W-:Y:S02]  /*afc0*/  IADD3 R198, P5, R198, R122.reuse, RZ ;  /* 0x0000007ac6c67210 */ /* 0x080fe40007fbe0ff */
[-C--:B------:R-:W-:Y:S01]  /*afd0*/  LEA.HI.X.SX32 R191, R191, R123.reuse, 0x1, P4 ;  /* 0x0000007bbfbf7211 */ /* 0x080fe200020f0eff */
[----:B------:R1:W-:Y:S01]  /*afe0*/  STG.E.U16 [R148.64], R33 ;  /* 0x0000002194007986 */ /* 0x0003e2000c101504 */
[----:B------:R-:W-:Y:S02]  /*aff0*/  PRMT R24, R29, 0x7632, R24 ;  /* 0x000076321d187816 */ /* 0x000fe40000000018 */
[----:B------:R-:W-:Y:S01]  /*b000*/  IADD3 R196, P4, R196, R122, RZ ;  /* 0x0000007ac4c47210 */ /* 0x000fe20007f9e0ff */
[----:B------:R2:W-:Y:S01]  /*b010*/  STG.E.U16 [R150.64], R32 ;  /* 0x0000002096007986 */ /* 0x0005e2000c101504 */
[----:B------:R-:W-:-:S02]  /*b020*/  LEA.HI.X.SX32 R195, R195, R123, 0x1, P6 ;  /* 0x0000007bc3c37211 */ /* 0x000fc400030f0eff */
[-C--:B------:R-:W-:Y:S01]  /*b030*/  IADD3 R200, P6, R200, R122.reuse, RZ ;  /* 0x0000007ac8c87210 */ /* 0x080fe20007fde0ff */
[----:B------:R-:W-:Y:S01]  /*b040*/  STG.E.U16 [R152.64], R29 ;  /* 0x0000001d98007986 */ /* 0x000fe2000c101504 */
[----:B0-----:R-:W-:Y:S02]  /*b050*/  PRMT R25, R26, 0x7632, R25 ;  /* 0x000076321a197816 */ /* 0x001fe40000000019 */
[-C--:B------:R-:W-:Y:S01]  /*b060*/  LEA.HI.X.SX32 R199, R199, R123.reuse, 0x1, P5 ;  /* 0x0000007bc7c77211 */ /* 0x080fe200028f0eff */
[----:B------:R0:W-:Y:S01]  /*b070*/  STG.E.U16 [R154.64], R24 ;  /* 0x000000189a007986 */ /* 0x0001e2000c101504 */
[----:B------:R-:W-:Y:S02]  /*b080*/  IADD3 R204, P5, R204, R122, RZ ;  /* 0x0000007acccc7210 */ /* 0x000fe40007fbe0ff */
[----:B------:R-:W-:Y:S01]  /*b090*/  PRMT R28, R38, 0x7632, R28 ;  /* 0x00007632261c7816 */ /* 0x000fe2000000001c */
[----:B------:R-:W-:Y:S01]  /*b0a0*/  STG.E.U16 [R156.64], R26 ;  /* 0x0000001a9c007986 */ /* 0x000fe2000c101504 */
[----:B------:R-:W-:-:S02]  /*b0b0*/  LEA.HI.X.SX32 R197, R197, R123, 0x1, P4 ;  /* 0x0000007bc5c57211 */ /* 0x000fc400020f0eff */
[-C--:B------:R-:W-:Y:S01]  /*b0c0*/  IADD3 R202, P4, R202, R122.reuse, RZ ;  /* 0x0000007acaca7210 */ /* 0x080fe20007f9e0ff */
[----:B------:R3:W-:Y:S01]  /*b0d0*/  STG.E.U16 [R158.64], R25 ;  /* 0x000000199e007986 */ /* 0x0007e2000c101504 */
[-C--:B------:R-:W-:Y:S02]  /*b0e0*/  LEA.HI.X.SX32 R201, R201, R123.reuse, 0x1, P6 ;  /* 0x0000007bc9c97211 */ /* 0x080fe400030f0eff */
[----:B-1----:R-:W-:Y:S01]  /*b0f0*/  PRMT R33, R34, 0x7632, R33 ;  /* 0x0000763222217816 */ /* 0x002fe20000000021 */
[----:B------:R-:W-:Y:S01]  /*b100*/  STG.E.U16 [R160.64], R38 ;  /* 0x00000026a0007986 */ /* 0x000fe2000c101504 */
[----:B------:R-:W-:Y:S02]  /*b110*/  IADD3 R206, P6, R206, R122, RZ ;  /* 0x0000007acece7210 */ /* 0x000fe40007fde0ff */
[----:B------:R-:W-:Y:S01]  /*b120*/  LEA.HI.X.SX32 R205, R205, R123, 0x1, P5 ;  /* 0x0000007bcdcd7211 */ /* 0x000fe200028f0eff */
[----:B------:R1:W-:Y:S01]  /*b130*/  STG.E.U16 [R162.64], R28 ;  /* 0x0000001ca2007986 */ /* 0x0003e2000c101504 */
[----:B--2---:R-:W-:-:S02]  /*b140*/  PRMT R32, R30, 0x7632, R32 ;  /* 0x000076321e207816 */ /* 0x004fc40000000020 */
[-C--:B------:R-:W-:Y:S01]  /*b150*/  IADD3 R212, P5, R212, R122.reuse, RZ ;  /* 0x0000007ad4d47210 */ /* 0x080fe20007fbe0ff */
[----:B------:R-:W-:Y:S01]  /*b160*/  STG.E.U16 [R164.64], R34 ;  /* 0x00000022a4007986 */ /* 0x000fe2000c101504 */
[-C--:B------:R-:W-:Y:S02]  /*b170*/  LEA.HI.X.SX32 R203, R203, R123.reuse, 0x1, P4 ;  /* 0x0000007bcbcb7211 */ /* 0x080fe400020f0eff */
[----:B0-----:R-:W-:Y:S01]  /*b180*/  PRMT R24, R27, 0x7632, R24 ;  /* 0x000076321b187816 */ /* 0x001fe20000000018 */
[----:B------:R-:W-:Y:S01]  /*b190*/  STG.E.U16 [R166.64], R33 ;  /* 0x00000021a6007986 */ /* 0x000fe2000c101504 */
[-C--:B------:R-:W-:Y:S02]  /*b1a0*/  IADD3 R210, P4, R210, R122.reuse, RZ ;  /* 0x0000007ad2d27210 */ /* 0x080fe40007f9e0ff */
[----:B------:R-:W-:Y:S01]  /*b1b0*/  LEA.HI.X.SX32 R207, R207, R123, 0x1, P6 ;  /* 0x0000007bcfcf7211 */ /* 0x000fe200030f0eff */
[----:B------:R-:W-:Y:S01]  /*b1c0*/  STG.E.U16 [R168.64], R30 ;  /* 0x0000001ea8007986 */ /* 0x000fe2000c101504 */
[----:B------:R-:W-:-:S02]  /*b1d0*/  IADD3 R214, P6, R214, R122, RZ ;  /* 0x0000007ad6d67210 */ /* 0x000fc40007fde0ff */
[----:B---3--:R-:W-:Y:S01]  /*b1e0*/  PRMT R25, R39, 0x7632, R25 ;  /* 0x0000763227197816 */ /* 0x008fe20000000019 */
[----:B------:R-:W-:Y:S01]  /*b1f0*/  STG.E.U16 [R170.64], R32 ;  /* 0x00000020aa007986 */ /* 0x000fe2000c101504 */
[-C--:B------:R-:W-:Y:S02]  /*b200*/  LEA.HI.X.SX32 R213, R213, R123.reuse, 0x1, P5 ;  /* 0x0000007bd5d57211 */ /* 0x080fe400028f0eff */
[-C--:B------:R-:W-:Y:S01]  /*b210*/  IADD3 R218, P5, R218, R122.reuse, RZ ;  /* 0x0000007adada7210 */ /* 0x080fe20007fbe0ff */
[----:B------:R0:W-:Y:S01]  /*b220*/  STG.E.U16 [R172.64], R27 ;  /* 0x0000001bac007986 */ /* 0x0001e2000c101504 */
[----:B------:R-:W-:Y:S02]  /*b230*/  PRMT R26, R35, 0x7632, R26 ;  /* 0x00007632231a7816 */ /* 0x000fe4000000001a */
[----:B------:R-:W-:Y:S01]  /*b240*/  LEA.HI.X.SX32 R211, R211, R123, 0x1, P4 ;  /* 0x0000007bd3d37211 */ /* 0x000fe200020f0eff */
[----:B------:R2:W-:Y:S01]  /*b250*/  STG.E.U16 [R174.64], R24 ;  /* 0x00000018ae007986 */ /* 0x0005e2000c101504 */
[----:B------:R-:W-:-:S02]  /*b260*/  IADD3 R216, P4, R216, R122, RZ ;  /* 0x0000007ad8d87210 */ /* 0x000fc40007f9e0ff */
[-C--:B------:R-:W-:Y:S01]  /*b270*/  LEA.HI.X.SX32 R215, R215, R123.reuse, 0x1, P6 ;  /* 0x0000007bd7d77211 */ /* 0x080fe200030f0eff */
[----:B------:R-:W-:Y:S01]  /*b280*/  STG.E.U16 [R176.64], R39 ;  /* 0x00000027b0007986 */ /* 0x000fe2000c101504 */
[----:B-1----:R-:W-:Y:S02]  /*b290*/  PRMT R28, R31, 0x7632, R28 ;  /* 0x000076321f1c7816 */ /* 0x002fe4000000001c */
[-C--:B------:R-:W-:Y:S01]  /*b2a0*/  IADD3 R220, P6, R220, R122.reuse, RZ ;  /* 0x0000007adcdc7210 */ /* 0x080fe20007fde0ff */
[----:B------:R1:W-:Y:S01]  /*b2b0*/  STG.E.U16 [R178.64], R25 ;  /* 0x00000019b2007986 */ /* 0x0003e2000c101504 */
[----:B------:R-:W-:Y:S02]  /*b2c0*/  LEA.HI.X.SX32 R219, R219, R123, 0x1, P5 ;  /* 0x0000007bdbdb7211 */ /* 0x000fe400028f0eff */
[----:B0-----:R-:W-:Y:S01]  /*b2d0*/  PRMT R27, R12, 0x7632, R27 ;  /* 0x000076320c1b7816 */ /* 0x001fe2000000001b */
[----:B------:R-:W-:Y:S01]  /*b2e0*/  STG.E.U16 [R180.64], R35 ;  /* 0x00000023b4007986 */ /* 0x000fe2000c101504 */
[----:B------:R-:W-:-:S02]  /*b2f0*/  IADD3 R126, P5, R126, R122, RZ ;  /* 0x0000007a7e7e7210 */ /* 0x000fc40007fbe0ff */
[-C--:B------:R-:W-:Y:S01]  /*b300*/  LEA.HI.X.SX32 R217, R217, R123.reuse, 0x1, P4 ;  /* 0x0000007bd9d97211 */ /* 0x080fe200020f0eff */
[----:B------:R0:W-:Y:S01]  /*b310*/  STG.E.U16 [R182.64], R26 ;  /* 0x0000001ab6007986 */ /* 0x0001e2000c101504 */
[----:B--2---:R-:W-:Y:S02]  /*b320*/  PRMT R24, R8, 0x7632, R24 ;  /* 0x0000763208187816 */ /* 0x004fe40000000018 */
[-C--:B------:R-:W-:Y:S01]  /*b330*/  IADD3 R222, P4, R222, R122.reuse, RZ ;  /* 0x0000007adede7210 */ /* 0x080fe20007f9e0ff */
        /* <DEDUP_REMOVED lines=8> */
[----:B0-----:R-:W-:Y:S01]  /*b3c0*/  PRMT R26, R16, 0x7632, R26 ;  /* 0x00007632101a7816 */ /* 0x001fe2000000001a */
[----:B------:R-:W-:Y:S01]  /*b3d0*/  STG.E.U16 [R190.64], R27 ;  /* 0x0000001bbe007986 */ /* 0x000fe2000c101504 */
[-C--:B------:R-:W-:Y:S02]  /*b3e0*/  LEA.HI.X.SX32 R223, R223, R123.reuse, 0x1, P4 ;  /* 0x0000007bdfdf7211 */ /* 0x080fe400020f0eff */
[----:B------:R-:W-:Y:S01]  /*b3f0*/  IADD3 R124, P4, R124, R122, RZ ;  /* 0x0000007a7c7c7210 */ /* 0x000fe20007f9e0ff */
[----:B------:R0:W-:Y:S01]  /*b400*/  STG.E.U16 [R192.64], R8 ;  /* 0x00000008c0007986 */ /* 0x0001e2000c101504 */
[----:B------:R-:W-:-:S02]  /*b410*/  LEA.HI.X.SX32 R129, R129, R123, 0x1, P6 ;  /* 0x0000007b81817211 */ /* 0x000fc400030f0eff */
[-C--:B------:R-:W-:Y:S01]  /*b420*/  IADD3 R4, P6, R4, R122.reuse, RZ ;  /* 0x0000007a04047210 */ /* 0x080fe20007fde0ff */
[----:B------:R-:W-:Y:S01]  /*b430*/  STG.E.U16 [R194.64], R24 ;  /* 0x00000018c2007986 */ /* 0x000fe2000c101504 */
[----:B-1----:R-:W-:Y:S02]  /*b440*/  PRMT R12, R13, 0x7632, R12 ;  /* 0x000076320d0c7816 */ /* 0x002fe4000000000c */
[-C--:B------:R-:W-:Y:S01]  /*b450*/  LEA.HI.X.SX32 R3, R3, R123.reuse, 0x1, P5 ;  /* 0x0000007b03037211 */ /* 0x080fe200028f0eff */
[----:B------:R1:W-:Y:S01]  /*b460*/  STG.E.U16 [R196.64], R20 ;  /* 0x00000014c4007986 */ /* 0x0003e2000c101504 */
[----:B------:R-:W-:Y:S02]  /*b470*/  PRMT R28, R9, 0x7632, R28 ;  /* 0x00007632091c7816 */ /* 0x000fe4000000001c */
[----:B------:R-:W-:Y:S01]  /*b480*/  IADD3 R42, P5, R42, R122, RZ ;  /* 0x0000007a2a2a7210 */ /* 0x000fe20007fbe0ff */
[----:B------:R-:W-:Y:S01]  /*b490*/  STG.E.U16 [R198.64], R25 ;  /* 0x00000019c6007986 */ /* 0x000fe2000c101504 */
[----:B------:R-:W-:-:S02]  /*b4a0*/  LEA.HI.X.SX32 R125, R125, R123, 0x1, P4 ;  /* 0x0000007b7d7d7211 */ /* 0x000fc400020f0eff */
[-C--:B------:R-:W-:Y:S01]  /*b4b0*/  IADD3 R40, P4, R40, R122.reuse, RZ ;  /* 0x0000007a28287210 */ /* 0x080fe20007f9e0ff */
[----:B------:R-:W-:Y:S01]  /*b4c0*/  STG.E.U16 [R200.64], R16 ;  /* 0x00000010c8007986 */ /* 0x000fe2000c101504 */
[-C--:B------:R-:W-:Y:S02]  /*b4d0*/  LEA.HI.X.SX32 R5, R5, R123.reuse, 0x1, P6 ;  /* 0x0000007b05057211 */ /* 0x080fe400030f0eff */
[-C--:B------:R-:W-:Y:S01]  /*b4e0*/  IADD3 R44, P6, R44, R122.reuse, RZ ;  /* 0x0000007a2c2c7210 */ /* 0x080fe20007fde0ff */
[----:B------:R-:W-:Y:S01]  /*b4f0*/  STG.E.U16 [R202.64], R26 ;  /* 0x0000001aca007986 */ /* 0x000fe2000c101504 */
[-C--:B------:R-:W-:Y:S02]  /*b500*/  LEA.HI.X.SX32 R43, R43, R123.reuse, 0x1, P5 ;  /* 0x0000007b2b2b7211 */ /* 0x080fe400028f0eff */
[----:B------:R-:W-:Y:S01]  /*b510*/  IADD3 R48, P5, R48, R122, RZ ;  /* 0x0000007a30307210 */ /* 0x000fe20007fbe0ff */
[----:B------:R2:W-:Y:S01]  /*b520*/  STG.E.U16 [R204.64], R13 ;  /* 0x0000000dcc007986 */ /* 0x0005e2000c101504 */
[----:B------:R-:W-:-:S02]  /*b530*/  LEA.HI.X.SX32 R41, R41, R123, 0x1, P4 ;  /* 0x0000007b29297211 */ /* 0x000fc400020f0eff */
[-C--:B------:R-:W-:Y:S01]  /*b540*/  IADD3 R46, P4, R46, R122.reuse, RZ ;  /* 0x0000007a2e2e7210 */ /* 0x080fe20007f9e0ff */
[----:B------:R-:W-:Y:S01]  /*b550*/  STG.E.U16 [R206.64], R12 ;  /* 0x0000000cce007986 */ /* 0x000fe2000c101504 */
[-C--:B------:R-:W-:Y:S02]  /*b560*/  LEA.HI.X.SX32 R45, R45, R123.reuse, 0x1, P6 ;  /* 0x0000007b2d2d7211 */ /* 0x080fe400030f0eff */
[-C--:B------:R-:W-:Y:S01]  /*b570*/  IADD3 R50, P6, R50, R122.reuse, RZ ;  /* 0x0000007a32327210 */ /* 0x080fe20007fde0ff */
[----:B------:R3:W-:Y:S01]  /*b580*/  STG.E.U16 [R210.64], R9 ;  /* 0x00000009d2007986 */ /* 0x0007e2000c101504 */
[-C--:B------:R-:W-:Y:S02]  /*b590*/  LEA.HI.X.SX32 R49, R49, R123.reuse, 0x1, P5 ;  /* 0x0000007b31317211 */ /* 0x080fe400028f0eff */
[----:B------:R-:W-:Y:S01]  /*b5a0*/  IADD3 R54, P5, R54, R122, RZ ;  /* 0x0000007a36367210 */ /* 0x000fe20007fbe0ff */
[----:B------:R-:W4:Y:S01]  /*b5b0*/  LDS.128 R24, [R231] ;  /* 0x00000000e7187984 */ /* 0x000f220000000c00 */
[----:B------:R-:W-:-:S02]  /*b5c0*/  LEA.HI.X.SX32 R47, R47, R123, 0x1, P4 ;  /* 0x0000007b2f2f7211 */ /* 0x000fc400020f0eff */
[-C--:B------:R-:W-:Y:S01]  /*b5d0*/  IADD3 R52, P4, R52, R122.reuse, RZ ;  /* 0x0000007a34347210 */ /* 0x080fe20007f9e0ff */
[----:B------:R-:W-:Y:S01]  /*b5e0*/  STG.E.U16 [R212.64], R28 ;  /* 0x0000001cd4007986 */ /* 0x000fe2000c101504 */
[-C--:B------:R-:W-:Y:S02]  /*b5f0*/  LEA.HI.X.SX32 R51, R51, R123.reuse, 0x1, P6 ;  /* 0x0000007b33337211 */ /* 0x080fe400030f0eff */
[-C--:B------:R-:W-:Y:S01]  /*b600*/  IADD3 R56, P6, R56, R122.reuse, RZ ;  /* 0x0000007a38387210 */ /* 0x080fe20007fde0ff */
[----:B------:R-:W5:Y:S01]  /*b610*/  LDS.128 R28, [R230] ;  /* 0x00000000e61c7984 */ /* 0x000f620000000c00 */
[-C--:B------:R-:W-:Y:S02]  /*b620*/  LEA.HI.X.SX32 R55, R55, R123.reuse, 0x1, P5 ;  /* 0x0000007b37377211 */ /* 0x080fe400028f0eff */
[----:B------:R-:W-:Y:S01]  /*b630*/  IADD3 R60, P5, R60, R122, RZ ;  /* 0x0000007a3c3c7210 */ /* 0x000fe20007fbe0ff */
[----:B------:R-:W4:Y:S01]  /*b640*/  LDS.128 R32, [R229] ;  /* 0x00000000e5207984 */ /* 0x000f220000000c00 */
[----:B------:R-:W-:-:S02]  /*b650*/  LEA.HI.X.SX32 R53, R53, R123, 0x1, P4 ;  /* 0x0000007b35357211 */ /* 0x000fc400020f0eff */
[-C--:B------:R-:W-:Y:S01]  /*b660*/  IADD3 R58, P4, R58, R122.reuse, RZ ;  /* 0x0000007a3a3a7210 */ /* 0x080fe20007f9e0ff */
[----:B------:R-:W4:Y:S01]  /*b670*/  LDS.128 R36, [R228] ;  /* 0x00000000e4247984 */ /* 0x000f220000000c00 */
[-C--:B------:R-:W-:Y:S02]  /*b680*/  LEA.HI.X.SX32 R57, R57, R123.reuse, 0x1, P6 ;  /* 0x0000007b39397211 */ /* 0x080fe400030f0eff */
[-C--:B------:R-:W-:Y:S01]  /*b690*/  IADD3 R62, P6, R62, R122.reuse, RZ ;  /* 0x0000007a3e3e7210 */ /* 0x080fe20007fde0ff */
[----:B------:R-:W-:Y:S01]  /*b6a0*/  STG.E.U16 [R214.64], R21 ;  /* 0x00000015d6007986 */ /* 0x000fe2000c101504 */
[-C--:B------:R-:W-:Y:S02]  /*b6b0*/  LEA.HI.X.SX32 R61, R61, R123.reuse, 0x1, P5 ;  /* 0x0000007b3d3d7211 */ /* 0x080fe400028f0eff */
[----:B------:R-:W-:Y:S02]  /*b6c0*/  IADD3 R66, P5, R66, R122, RZ ;  /* 0x0000007a42427210 */ /* 0x000fe40007fbe0ff */
[----:B------:R-:W-:-:S02]  /*b6d0*/  LEA.HI.X.SX32 R59, R59, R123, 0x1, P4 ;  /* 0x0000007b3b3b7211 */ /* 0x000fc400020f0eff */
[-C--:B------:R-:W-:Y:S02]  /*b6e0*/  IADD3 R64, P4, R64, R122.reuse, RZ ;  /* 0x0000007a40407210 */ /* 0x080fe40007f9e0ff */
[-C--:B------:R-:W-:Y:S02]  /*b6f0*/  LEA.HI.X.SX32 R63, R63, R123.reuse, 0x1, P6 ;  /* 0x0000007b3f3f7211 */ /* 0x080fe400030f0eff */
[----:B0-----:R-:W-:Y:S02]  /*b700*/  PRMT R8, R21, 0x7632, R8 ;  /* 0x0000763215087816 */ /* 0x001fe40000000008 */
[----:B------:R-:W-:Y:S02]  /*b710*/  IADD3 R68, P6, R68, R122, RZ ;  /* 0x0000007a44447210 */ /* 0x000fe40007fde0ff */
[----:B------:R-:W-:Y:S01]  /*b720*/  LEA.HI.X.SX32 R67, R67, R123, 0x1, P5 ;  /* 0x0000007b43437211 */ /* 0x000fe200028f0eff */
[----:B------:R0:W-:Y:S01]  /*b730*/  STG.E.U16 [R216.64], R8 ;  /* 0x00000008d8007986 */ /* 0x0001e2000c101504 */
[----:B-1----:R-:W-:-:S02]  /*b740*/  PRMT R20, R17, 0x7632, R20 ;  /* 0x0000763211147816 */ /* 0x002fc40000000014 */
[-C--:B------:R-:W-:Y:S01]  /*b750*/  IADD3 R72, P5, R72, R122.reuse, RZ ;  /* 0x0000007a48487210 */ /* 0x080fe20007fbe0ff */
[----:B------:R-:W-:Y:S01]  /*b760*/  STG.E.U16 [R218.64], R17 ;  /* 0x00000011da007986 */ /* 0x000fe2000c101504 */
[-C--:B------:R-:W-:Y:S02]  /*b770*/  LEA.HI.X.SX32 R65, R65, R123.reuse, 0x1, P4 ;  /* 0x0000007b41417211 */ /* 0x080fe400020f0eff */
[----:B--2---:R-:W-:Y:S01]  /*b780*/  PRMT R13, R14, 0x7632, R13 ;  /* 0x000076320e0d7816 */ /* 0x004fe2000000000d */
        /* <DEDUP_REMOVED lines=9> */
[----:B------:R-:W-:Y:S01]  /*b820*/  STG.E.U16 [R128.64], R10 ;  /* 0x0000000a80007986 */ /* 0x000fe2000c101504 */
[----:B------:R-:W-:Y:S02]  /*b830*/  LEA.HI.X.SX32 R71, R71, R123, 0x1, P4 ;  /* 0x0000007b47477211 */ /* 0x000fe400020f0eff */
[----:B0-----:R-:W-:Y:S01]  /*b840*/  PRMT R8, R22, 0x7632, R8 ;  /* 0x0000763216087816 */ /* 0x001fe20000000008 */
[----:B------:R-:W-:Y:S01]  /*b850*/  STG.E.U16 [R124.64], R9 ;  /* 0x000000097c007986 */ /* 0x000fe2000c101504 */
[----:B------:R-:W-:-:S02]  /*b860*/  IADD3 R76, P4, R76, R122, RZ ;  /* 0x0000007a4c4c7210 */ /* 0x000fc40007f9e0ff */
[-C--:B------:R-:W-:Y:S01]  /*b870*/  LEA.HI.X.SX32 R75, R75, R123.reuse, 0x1, P6 ;  /* 0x0000007b4b4b7211 */ /* 0x080fe200030f0eff */
[----:B------:R0:W-:Y:S01]  /*b880*/  STG.E.U16 [R2.64], R22 ;  /* 0x0000001602007986 */ /* 0x0001e2000c101504 */
[-C--:B------:R-:W-:Y:S02]  /*b890*/  IADD3 R80, P6, R80, R122.reuse, RZ ;  /* 0x0000007a50507210 */ /* 0x080fe40007fde0ff */
[----:B------:R-:W-:Y:S01]  /*b8a0*/  PRMT R21, R18, 0x7632, R21 ;  /* 0x0000763212157816 */ /* 0x000fe20000000015 */
[----:B------:R1:W-:Y:S01]  /*b8b0*/  STG.E.U16 [R4.64], R8 ;  /* 0x0000000804007986 */ /* 0x0003e2000c101504 */
[-C--:B------:R-:W-:Y:S02]  /*b8c0*/  LEA.HI.X.SX32 R79, R79, R123.reuse, 0x1, P5 ;  /* 0x0000007b4f4f7211 */ /* 0x080fe400028f0eff */
[----:B------:R-:W-:Y:S01]  /*b8d0*/  IADD3 R84, P5, R84, R122, RZ ;  /* 0x0000007a54547210 */ /* 0x000fe20007fbe0ff */
[----:B------:R-:W-:Y:S01]  /*b8e0*/  STG.E.U16 [R40.64], R18 ;  /* 0x0000001228007986 */ /* 0x000fe2000c101504 */
[----:B------:R-:W-:-:S02]  /*b8f0*/  LEA.HI.X.SX32 R77, R77, R123, 0x1, P4 ;  /* 0x0000007b4d4d7211 */ /* 0x000fc400020f0eff */
[-C--:B------:R-:W-:Y:S01]  /*b900*/  IADD3 R82, P4, R82, R122.reuse, RZ ;  /* 0x0000007a52527210 */ /* 0x080fe20007f9e0ff */
[----:B------:R-:W-:Y:S01]  /*b910*/  STG.E.U16 [R42.64], R21 ;  /* 0x000000152a007986 */ /* 0x000fe2000c101504 */
[----:B0-----:R-:W-:Y:S02]  /*b920*/  PRMT R3, R15, 0x7632, R3 ;  /* 0x000076320f037816 */ /* 0x001fe40000000003 */
[-C--:B------:R-:W-:Y:S01]  /*b930*/  LEA.HI.X.SX32 R81, R81, R123.reuse, 0x1, P6 ;  /* 0x0000007b51517211 */ /* 0x080fe200030f0eff */
[----:B------:R-:W-:Y:S01]  /*b940*/  STG.E.U16 [R44.64], R15 ;  /* 0x0000000f2c007986 */ /* 0x000fe2000c101504 */
[----:B-1----:R-:W-:Y:S02]  /*b950*/  PRMT R5, R11, 0x7632, R5 ;  /* 0x000076320b057816 */ /* 0x002fe40000000005 */
[----:B------:R-:W-:Y:S01]  /*b960*/  IADD3 R86, P6, R86, R122, RZ ;  /* 0x0000007a56567210 */ /* 0x000fe20007fde0ff */
[----:B------:R5:W-:Y:S01]  /*b970*/  STG.E.U16 [R46.64], R3 ;  /* 0x000000032e007986 */ /* 0x000be2000c101504 */
        /* <DEDUP_REMOVED lines=8> */
[----:B------:R-:W-:Y:S01]  /*ba00*/  STG.E.U16 [R52.64], R23 ;  /* 0x0000001734007986 */ /* 0x000fe2000c101504 */
[----:B------:R-:W-:-:S02]  /*ba10*/  LEA.HI.X.SX32 R87, R87, R123, 0x1, P6 ;  /* 0x0000007b57577211 */ /* 0x000fc400030f0eff */
[-C--:B------:R-:W-:Y:S01]  /*ba20*/  IADD3 R92, P6, R92, R122.reuse, RZ ;  /* 0x0000007a5c5c7210 */ /* 0x080fe20007fde0ff */
[----:B------:R1:W-:Y:S01]  /*ba30*/  STG.E.U16 [R54.64], R2 ;  /* 0x0000000236007986 */ /* 0x0003e2000c101504 */
[----:B----4-:R-:W-:Y:S02]  /*ba40*/  PRMT R8, R24, 0x7632, R8 ;  /* 0x0000763218087816 */ /* 0x010fe40000000008 */
[-C--:B------:R-:W-:Y:S01]  /*ba50*/  LEA.HI.X.SX32 R91, R91, R123.reuse, 0x1, P5 ;  /* 0x0000007b5b5b7211 */ /* 0x080fe200028f0eff */
[----:B------:R-:W-:Y:S01]  /*ba60*/  STG.E.U16 [R56.64], R19 ;  /* 0x0000001338007986 */ /* 0x000fe2000c101504 */
[----:B------:R-:W-:Y:S02]  /*ba70*/  IADD3 R96, P5, R96, R122, RZ ;  /* 0x0000007a60607210 */ /* 0x000fe40007fbe0ff */
[----:B-----5:R-:W-:Y:S01]  /*ba80*/  PRMT R3, R28, 0x7632, R3 ;  /* 0x000076321c037816 */ /* 0x020fe20000000003 */
[----:B------:R2:W-:Y:S01]  /*ba90*/  STG.E.U16 [R58.64], R4 ;  /* 0x000000043a007986 */ /* 0x0005e2000c101504 */
[----:B------:R-:W-:-:S02]  /*baa0*/  LEA.HI.X.SX32 R89, R89, R123, 0x1, P4 ;  /* 0x0000007b59597211 */ /* 0x000fc400020f0eff */
[-C--:B------:R-:W-:Y:S01]  /*bab0*/  IADD3 R94, P4, R94, R122.reuse, RZ ;  /* 0x0000007a5e5e7210 */ /* 0x080fe20007f9e0ff */
[----:B------:R-:W-:Y:S01]  /*bac0*/  STG.E.U16 [R60.64], R24 ;  /* 0x000000183c007986 */ /* 0x000fe2000c101504 */
[-C--:B------:R-:W-:Y:S02]  /*bad0*/  LEA.HI.X.SX32 R93, R93, R123.reuse, 0x1, P6 ;  /* 0x0000007b5d5d7211 */ /* 0x080fe400030f0eff */
[----:B0-----:R-:W-:Y:S01]  /*bae0*/  PRMT R5, R32, 0x7632, R5 ;  /* 0x0000763220057816 */ /* 0x001fe20000000005 */
[----:B------:R-:W-:Y:S01]  /*baf0*/  STG.E.U16 [R62.64], R8 ;  /* 0x000000083e007986 */ /* 0x000fe2000c101504 */
[----:B------:R-:W-:Y:S02]  /*bb00*/  IADD3 R98, P6, R98, R122, RZ ;  /* 0x0000007a62627210 */ /* 0x000fe40007fde0ff */
[----:B------:R-:W-:Y:S01]  /*bb10*/  LEA.HI.X.SX32 R97, R97, R123, 0x1, P5 ;  /* 0x0000007b61617211 */ /* 0x000fe200028f0eff */
[----:B------:R-:W-:Y:S01]  /*bb20*/  STG.E.U16 [R64.64], R28 ;  /* 0x0000001c40007986 */ /* 0x000fe2000c101504 */
        /* <DEDUP_REMOVED lines=8> */
[----:B------:R0:W-:Y:S01]  /*bbb0*/  STG.E.U16 [R70.64], R5 ;  /* 0x0000000546007986 */ /* 0x0001e2000c101504 */
[----:B------:R-:W-:-:S02]  /*bbc0*/  IADD3 R104, P6, R249, R122, RZ ;  /* 0x0000007af9687210 */ /* 0x000fc40007fde0ff */
[----:B------:R-:W-:Y:S01]  /*bbd0*/  PRMT R41, R29, 0x7632, R41 ;  /* 0x000076321d297816 */ /* 0x000fe20000000029 */
[----:B------:R-:W-:Y:S01]  /*bbe0*/  STG.E.U16 [R72.64], R36 ;  /* 0x0000002448007986 */ /* 0x000fe2000c101504 */
[-C--:B------:R-:W-:Y:S02]  /*bbf0*/  LEA.HI.X.SX32 R103, R103, R123.reuse, 0x1, P5 ;  /* 0x0000007b67677211 */ /* 0x080fe400028f0eff */
[-C--:B------:R-:W-:Y:S01]  /*bc00*/  IADD3 R108, P5, R245, R122.reuse, RZ ;  /* 0x0000007af56c7210 */ /* 0x080fe20007fbe0ff */
[----:B------:R1:W-:Y:S01]  /*bc10*/  STG.E.U16 [R74.64], R2 ;  /* 0x000000024a007986 */ /* 0x0003e2000c101504 */
[----:B------:R-:W-:Y:S02]  /*bc20*/  PRMT R43, R33, 0x7632, R43 ;  /* 0x00007632212b7816 */ /* 0x000fe4000000002b */
[-C--:B------:R-:W-:Y:S01]  /*bc30*/  LEA.HI.X.SX32 R101, R101, R123.reuse, 0x1, P4 ;  /* 0x0000007b65657211 */ /* 0x080fe200020f0eff */
[----:B------:R-:W-:Y:S01]  /*bc40*/  STG.E.U16 [R76.64], R25 ;  /* 0x000000194c007986 */ /* 0x000fe2000c101504 */
[----:B------:R-:W-:Y:S01]  /*bc50*/  IADD3 R106, P4, R247, R122, RZ ;  /* 0x0000007af76a7210 */ /* 0x000fe20007f9e0ff */
[----:B0-----:R-:W-:Y:S01]  /*bc60*/  IMAD.HI R5, R232, 0x4, RZ ;  /* 0x00000004e8057827 */ /* 0x001fe200078e02ff */
[----:B------:R-:W-:Y:S01]  /*bc70*/  LEA.HI.X.SX32 R105, R105, R123, 0x1, P6 ;  /* 0x0000007b69697211 */ /* 0x000fe200030f0eff */
[----:B------:R0:W-:Y:S01]  /*bc80*/  STG.E.U16 [R78.64], R4 ;  /* 0x000000044e007986 */ /* 0x0001e2000c101504 */
[----:B------:R-:W-:-:S02]  /*bc90*/  PRMT R45, R37, 0x7632, R45 ;  /* 0x00007632252d7816 */ /* 0x000fc4000000002d */
[-C--:B------:R-:W-:Y:S01]  /*bca0*/  IADD3 R110, P6, R243, R122.reuse, RZ ;  /* 0x0000007af36e7210 */ /* 0x080fe20007fde0ff */
[----:B------:R-:W-:Y:S01]  /*bcb0*/  STG.E.U16 [R80.64], R29 ;  /* 0x0000001d50007986 */ /* 0x000fe2000c101504 */
[-C--:B------:R-:W-:Y:S02]  /*bcc0*/  LEA.HI.X.SX32 R109, R109, R123.reuse, 0x1, P5 ;  /* 0x0000007b6d6d7211 */ /* 0x080fe400028f0eff */
[----:B------:R-:W-:Y:S01]  /*bcd0*/  PRMT R47, R26, 0x7632, R47 ;  /* 0x000076321a2f7816 */ /* 0x000fe2000000002f */
[----:B------:R-:W-:Y:S01]  /*bce0*/  STG.E.U16 [R82.64], R41 ;  /* 0x0000002952007986 */ /* 0x000fe2000c101504 */
[----:B------:R-:W-:Y:S02]  /*bcf0*/  IADD3 R114, P5, R239, R122, RZ ;  /* 0x0000007aef727210 */ /* 0x000fe40007fbe0ff */
[----:B------:R-:W-:Y:S01]  /*bd00*/  LEA.HI.X.SX32 R107, R107, R123, 0x1, P4 ;  /* 0x0000007b6b6b7211 */ /* 0x000fe200020f0eff */
[----:B------:R-:W-:Y:S01]  /*bd10*/  STG.E.U16 [R84.64], R33 ;  /* 0x0000002154007986 */ /* 0x000fe2000c101504 */
[----:B------:R-:W-:-:S02]  /*bd20*/  PRMT R49, R30, 0x7632, R49 ;  /* 0x000076321e317816 */ /* 0x000fc40000000031 */
[-C--:B------:R-:W-:Y:S01]  /*bd30*/  IADD3 R112, P4, R241, R122.reuse, RZ ;  /* 0x0000007af1707210 */ /* 0x080fe20007f9e0ff */
[----:B------:R-:W-:Y:S01]  /*bd40*/  STG.E.U16 [R86.64], R43 ;  /* 0x0000002b56007986 */ /* 0x000fe2000c101504 */
[-C--:B------:R-:W-:Y:S02]  /*bd50*/  LEA.HI.X.SX32 R111, R111, R123.reuse, 0x1, P6 ;  /* 0x0000007b6f6f7211 */ /* 0x080fe400030f0eff */
[-C--:B------:R-:W-:Y:S01]  /*bd60*/  IADD3 R116, P6, R237, R122.reuse, RZ ;  /* 0x0000007aed747210 */ /* 0x080fe20007fde0ff */
[----:B------:R-:W-:Y:S01]  /*bd70*/  STG.E.U16 [R88.64], R37 ;  /* 0x0000002558007986 */ /* 0x000fe2000c101504 */
[----:B------:R-:W-:Y:S01]  /*bd80*/  PRMT R51, R34, 0x7632, R51 ;  /* 0x0000763222337816 */ /* 0x000fe20000000033 */
[----:B------:R-:W-:Y:S01]  /*bd90*/  IMAD R237, R119, 0xfe, RZ ;  /* 0x000000fe77ed7824 */ /* 0x000fe200078e02ff */
[-C--:B------:R-:W-:Y:S01]  /*bda0*/  LEA.HI.X.SX32 R115, R115, R123.reuse, 0x1, P5 ;  /* 0x0000007b73737211 */ /* 0x080fe200028f0eff */
[----:B------:R-:W-:Y:S01]  /*bdb0*/  STG.E.U16 [R90.64], R45 ;  /* 0x0000002d5a007986 */ /* 0x000fe2000c101504 */
[----:B------:R-:W-:Y:S01]  /*bdc0*/  IADD3 R120, P5, R233, R122, RZ ;  /* 0x0000007ae9787210 */ /* 0x000fe20007fbe0ff */
[----:B------:R-:W-:Y:S01]  /*bdd0*/  IMAD R233, R119, 0x7d, RZ ;  /* 0x0000007d77e97824 */ /* 0x000fe200078e02ff */
[----:B------:R-:W-:Y:S01]  /*bde0*/  PRMT R53, R38, 0x7632, R53 ;  /* 0x0000763226357816 */ /* 0x000fe20000000035 */
[----:B------:R-:W-:Y:S01]  /*bdf0*/  STG.E.U16 [R92.64], R26 ;  /* 0x0000001a5c007986 */ /* 0x000fe2000c101504 */
[----:B------:R-:W-:-:S02]  /*be00*/  LEA.HI.X.SX32 R113, R113, R123, 0x1, P4 ;  /* 0x0000007b71717211 */ /* 0x000fc400020f0eff */
[-C--:B------:R-:W-:Y:S01]  /*be10*/  IADD3 R118, P4, R235, R122.reuse, RZ ;  /* 0x0000007aeb767210 */ /* 0x080fe20007f9e0ff */
[----:B------:R-:W-:Y:S01]  /*be20*/  STG.E.U16 [R94.64], R47 ;  /* 0x0000002f5e007986 */ /* 0x000fe2000c101504 */
[----:B------:R-:W-:Y:S02]  /*be30*/  PRMT R55, R27, 0x7632, R55 ;  /* 0x000076321b377816 */ /* 0x000fe40000000037 */
[----:B------:R-:W-:Y:S01]  /*be40*/  LEA.HI.X.SX32 R117, R117, R123, 0x1, P6 ;  /* 0x0000007b75757211 */ /* 0x000fe200030f0eff */
[----:B------:R-:W-:Y:S01]  /*be50*/  STG.E.U16 [R96.64], R30 ;  /* 0x0000001e60007986 */ /* 0x000fe2000c101504 */
[----:B------:R-:W-:Y:S02]  /*be60*/  IADD3 R122, P6, R237, R122, RZ ;  /* 0x0000007aed7a7210 */ /* 0x000fe40007fde0ff */
[----:B------:R-:W-:Y:S01]  /*be70*/  LEA R235, R119, -R119, 0x7 ;  /* 0x8000007777eb7211 */ /* 0x000fe200078e38ff */
[----:B------:R-:W-:Y:S01]  /*be80*/  STG.E.U16 [R98.64], R49 ;  /* 0x0000003162007986 */ /* 0x000fe2000c101504 */
[----:B------:R-:W-:-:S02]  /*be90*/  PRMT R57, R31, 0x7632, R57 ;  /* 0x000076321f397816 */ /* 0x000fc40000000039 */
[-C--:B------:R-:W-:Y:S01]  /*bea0*/  LEA.HI.X.SX32 R119, R233, R123.reuse, 0x1, P4 ;  /* 0x0000007be9777211 */ /* 0x080fe200020f0eff */
[----:B------:R-:W-:Y:S01]  /*beb0*/  STG.E.U16 [R100.64], R34 ;  /* 0x0000002264007986 */ /* 0x000fe2000c101504 */
[----:B------:R-:W-:Y:S02]  /*bec0*/  PRMT R59, R35, 0x7632, R59 ;  /* 0x00007632233b7816 */ /* 0x000fe4000000003b */
[-C--:B------:R-:W-:Y:S01]  /*bed0*/  LEA.HI.X.SX32 R121, R121, R123.reuse, 0x1, P5 ;  /* 0x0000007b79797211 */ /* 0x080fe200028f0eff */
[----:B------:R-:W-:Y:S01]  /*bee0*/  STG.E.U16 [R102.64], R51 ;  /* 0x0000003366007986 */ /* 0x000fe2000c101504 */
[----:B------:R-:W-:Y:S02]  /*bef0*/  LEA.HI.X.SX32 R123, R235, R123, 0x1, P6 ;  /* 0x0000007beb7b7211 */ /* 0x000fe400030f0eff */
[----:B------:R-:W-:Y:S01]  /*bf00*/  PRMT R61, R39, 0x7632, R61 ;  /* 0x00007632273d7816 */ /* 0x000fe2000000003d */
[----:B------:R-:W-:Y:S01]  /*bf10*/  STG.E.U16 [R104.64], R38 ;  /* 0x0000002668007986 */ /* 0x000fe2000c101504 */
[----:B-1----:R-:W-:-:S02]  /*bf20*/  FSEL R2, R225, -INF , P2 ;  /* 0xff800000e1027808 */ /* 0x002fc40001000000 */
[----:B------:R-:W-:Y:S01]  /*bf30*/  FSEL R3, R224, -INF , P1 ;  /* 0xff800000e0037808 */ /* 0x000fe20000800000 */
[----:B------:R-:W-:Y:S01]  /*bf40*/  STG.E.U16 [R106.64], R53 ;  /* 0x000000356a007986 */ /* 0x000fe2000c101504 */
[----:B------:R-:W-:Y:S01]  /*bf50*/  LOP3.LUT R9, R236, 0x1f8, RZ, 0xc0, !PT ;  /* 0x000001f8ec097812 */ /* 0x000fe200078ec0ff */
[----:B------:R-:W-:Y:S01]  /*bf60*/  FFMA R7, R2, 0.69314718246459960938, R7 ;  /* 0x3f31721802077823 */ /* 0x000fe20000000007 */
[----:B------:R-:W-:Y:S01]  /*bf70*/  SHF.L.U32 R8, R232, 0x2, RZ ;  /* 0x00000002e8087819 */ /* 0x000fe200000006ff */
[----:B------:R-:W-:Y:S01]  /*bf80*/  STG.E.U16 [R108.64], R27 ;  /* 0x0000001b6c007986 */ /* 0x000fe2000c101504 */
[----:B------:R-:W-:Y:S02]  /*bf90*/  FFMA R208, R3, 0.69314718246459960938, R208 ;  /* 0x3f31721803d07823 */ /* 0x000fe400000000d0 */
[----:B------:R-:W-:Y:S01]  /*bfa0*/  IMAD R2, R234, c[0x0][0x1cc], RZ ;  /* 0x00007300ea027a24 */ /* 0x000fe200078e02ff */
[----:B------:R-:W-:Y:S03]  /*bfb0*/  STG.E.U16 [R110.64], R55 ;  /* 0x000000376e007986 */ /* 0x000fe6000c101504 */
[C---:B0-----:R-:W-:Y:S01]  /*bfc0*/  IMAD.HI R4, R2.reuse, 0x4, RZ ;  /* 0x0000000402047827 */ /* 0x041fe200078e02ff */
[----:B------:R-:W-:Y:S01]  /*bfd0*/  STG.E.U16 [R112.64], R31 ;  /* 0x0000001f70007986 */ /* 0x000fe2000c101504 */
[----:B------:R-:W-:-:S03]  /*bfe0*/  SHF.L.U32 R3, R2, 0x2, RZ ;  /* 0x0000000202037819 */ /* 0x000fc600000006ff */
[----:B------:R-:W-:Y:S01]  /*bff0*/  STG.E.U16 [R114.64], R57 ;  /* 0x0000003972007986 */ /* 0x000fe2000c101504 */
[----:B------:R-:W-:-:S03]  /*c000*/  IADD3 R2, P0, P1, R8, c[0x0][0x180], R3 ;  /* 0x0000600008027a10 */ /* 0x000fc6000791e003 */
[----:B------:R-:W-:Y:S01]  /*c010*/  STG.E.U16 [R116.64], R35 ;  /* 0x0000002374007986 */ /* 0x000fe2000c101504 */
[----:B------:R-:W-:-:S03]  /*c020*/  IADD3.X R3, R5, c[0x0][0x184], R4, P0, P1 ;  /* 0x0000610005037a10 */ /* 0x000fc600007e2404 */
[----:B------:R-:W-:Y:S04]  /*c030*/  STG.E.U16 [R118.64], R59 ;  /* 0x0000003b76007986 */ /* 0x000fe8000c101504 */
[----:B------:R-:W-:Y:S04]  /*c040*/  STG.E.U16 [R120.64], R39 ;  /* 0x0000002778007986 */ /* 0x000fe8000c101504 */
[----:B------:R-:W-:Y:S04]  /*c050*/  STG.E.U16 [R122.64], R61 ;  /* 0x0000003d7a007986 */ /* 0x000fe8000c101504 */
[----:B------:R-:W-:Y:S06]  /*c060*/  BAR.SYNC.DEFER_BLOCKING 0x0 ;  /* 0x0000000000007b1d */ /* 0x000fec0000010000 */
[----:B------:R-:W-:Y:S04]  /*c070*/  STS.64 [R9], R6 ;  /* 0x0000000609007388 */ /* 0x000fe80000000a00 */
[----:B------:R-:W-:Y:S04]  /*c080*/  STS.64 [R9+0x200], R208 ;  /* 0x000200d009007388 */ /* 0x000fe80000000a00 */
[----:B------:R-:W-:Y:S06]  /*c090*/  BAR.SYNC.DEFER_BLOCKING 0x0 ;  /* 0x0000000000007b1d */ /* 0x000fec0000010000 */
[----:B------:R-:W0:Y:S04]  /*c0a0*/  LDS R11, [R0] ;  /* 0x00000000000b7984 */ /* 0x000e280000000800 */
[----:B0-----:R-:W-:Y:S01]  /*c0b0*/  STG.E [R2.64], R11 ;  /* 0x0000000b02007986 */ /* 0x001fe2000c101904 */
[----:B------:R-:W-:Y:S05]  /*c0c0*/  EXIT ;  /* 0x000000000000794d */ /* 0x000fea0003800000 */
.L_x_2:
[----:B------:R-:W-:-:S00]  /*c0d0*/  BRA `(.L_x_2) ;  /* 0xfffffff000007947 */ /* 0x000fc0000383ffff */
[----:B------:R-:W-:-:S00]  /*c0e0*/  NOP ;  /* 0x0000000000007918 */ /* 0x000fc00000000000 */
        /* <DEDUP_REMOVED lines=9> */
.L_x_3:


//--------------------- .nv.global.init           --------------------------
	.section	.nv.global.init,"aw",@progbits
.nv.global.init:
	.type		_$_str,@object
	.size		_$_str,(.L_0 - _$_str)
_$_str:
        /*0000*/ 	.byte	0x5f, 0x5f, 0x43, 0x55, 0x44, 0x41, 0x5f, 0x46, 0x54, 0x5a, 0x00
.L_0:


//--------------------- .nv.shared.attn_fwd       --------------------------
	.section	.nv.shared.attn_fwd,"aw",@nobits
	.sectionflags	@""
	.align	16
